	.target	sm_90a

	.elftype	@"ET_EXEC"


//--------------------- .note.nv.tkinfo           --------------------------
	.section	.note.nv.tkinfo,"",@"SHT_NOTE"
	.sectionflags	@"SHF_NOTE_NV_TKINFO"
	.tkinfo
        /*0018*/ 	.word	0x00000002
        /*0030*/ 	.string	""
        /*0030*/ 	.string	"ptxas"
        /*0030*/ 	.string	"Cuda compilation tools, release 13.0, V13.0.88"
        /*0030*/ 	.string	"Build cuda_13.0.r13.0/compiler.36424714_0"
        /*0030*/ 	.string	"-arch sm_90a -m 64 "



//--------------------- .note.nv.cuinfo           --------------------------
	.section	.note.nv.cuinfo,"",@"SHT_NOTE"
	.sectionflags	@"SHF_NOTE_NV_CUINFO"
        /*0018*/ 	.short	0x0002
        /*001a*/ 	.short	0x005a
        /*001c*/ 	.short	0x0082
	.zero		2


//--------------------- .nv.info                  --------------------------
	.section	.nv.info,"",@"SHT_CUDA_INFO"
	.align	4


	//----- nvinfo : EIATTR_REGCOUNT
	.align		4
        /*0000*/ 	.byte	0x04, 0x2f
        /*0002*/ 	.short	(.L_12 - .L_11)
	.align		4
.L_11:
        /*0004*/ 	.word	index@(_ZN7cutlass13device_kernelINS_4conv6kernel13ConvUniversalINS1_16ConvProblemShapeILNS1_8OperatorE1ELi2EEENS1_10collective14CollectiveConvINS1_46MainloopSm90TmaGmmaWarpSpecializedImplicitGemmILS5_1ELi14ELi2EN4cute5tupleIJNSA_1CILi2EEENSC_ILi1EEESE_EEENS1_36KernelImplicitTmaWarpSpecializedSm90ELi1EEENSB_IJNSC_ILi128EEESI_NSB_IJNSC_ILi32EEEEEEEEENS_6half_tESM_NSA_8TiledMMAINSA_8MMA_AtomIJNSA_4SM904GMMA26MMA_64x128x16_F32F16F16_SSILNSQ_5MajorE0ELSS_1ELNSQ_7ScaleInE1ELST_1EEEEEENSA_6LayoutINSB_IJSE_SE_SE_EEENSB_IJNSC_ILi0EEESY_SY_EEEEENSB_IJNSA_10UnderscoreES11_S11_EEEEENS7_6detail26Sm90ImplicitGemmTileTraitsINSA_20SM90_TMA_LOAD_IM2COLENSA_14ComposedLayoutINSA_7SwizzleILi2ELi4ELi3EEENSA_18smem_ptr_flag_bitsILi16EEENSW_INSB_IJNSB_IJNSC_ILi8EEENSC_ILi16EEEEEENSB_IJSJ_SE_EEENSB_IJSE_NSC_ILi14EEEEEEEEENSB_IJNSB_IJSJ_NSC_ILi256EEEEEENSB_IJSE_SY_EEENSB_IJSY_NSC_ILi4096EEEEEEEEEEEEEvEENS15_INSA_23SM90_TMA_LOAD_MULTICASTENS17_INS18_ILi3ELi4ELi3EEES1B_NSW_INSB_IJNSB_IJNSC_ILi64EEESD_EEENSB_IJS1C_NSC_ILi4EEEEEES1H_EEENSB_IJNSB_IJSE_NSC_ILi2048EEEEEENSB_IJS1U_NSC_ILi512EEEEEES1N_EEEEEEEvEEEENS_8epilogue10collective6detail29Sm90TmaWarpSpecializedAdapterINS29_15DefaultEpilogueISM_NSB_IJNSB_IJlllEEESE_SY_EEES2E_NS28_6thread17LinearCombinationISM_Li1EffLNS2F_9ScaleType4KindE0ELNS_15FloatRoundStyleE2ESM_EENS_4gemm15EpilogueDefaultEEEEEvvEEEEvNT_6ParamsE)
        /*0008*/ 	.word	0x0000009a


	//----- nvinfo : EIATTR_FRAME_SIZE
	.align		4
.L_12:
        /*000c*/ 	.byte	0x04, 0x11
        /*000e*/ 	.short	(.L_14 - .L_13)
	.align		4
.L_13:
        /*0010*/ 	.word	index@(_ZN7cutlass13device_kernelINS_4conv6kernel13ConvUniversalINS1_16ConvProblemShapeILNS1_8OperatorE1ELi2EEENS1_10collective14CollectiveConvINS1_46MainloopSm90TmaGmmaWarpSpecializedImplicitGemmILS5_1ELi14ELi2EN4cute5tupleIJNSA_1CILi2EEENSC_ILi1EEESE_EEENS1_36KernelImplicitTmaWarpSpecializedSm90ELi1EEENSB_IJNSC_ILi128EEESI_NSB_IJNSC_ILi32EEEEEEEEENS_6half_tESM_NSA_8TiledMMAINSA_8MMA_AtomIJNSA_4SM904GMMA26MMA_64x128x16_F32F16F16_SSILNSQ_5MajorE0ELSS_1ELNSQ_7ScaleInE1ELST_1EEEEEENSA_6LayoutINSB_IJSE_SE_SE_EEENSB_IJNSC_ILi0EEESY_SY_EEEEENSB_IJNSA_10UnderscoreES11_S11_EEEEENS7_6detail26Sm90ImplicitGemmTileTraitsINSA_20SM90_TMA_LOAD_IM2COLENSA_14ComposedLayoutINSA_7SwizzleILi2ELi4ELi3EEENSA_18smem_ptr_flag_bitsILi16EEENSW_INSB_IJNSB_IJNSC_ILi8EEENSC_ILi16EEEEEENSB_IJSJ_SE_EEENSB_IJSE_NSC_ILi14EEEEEEEEENSB_IJNSB_IJSJ_NSC_ILi256EEEEEENSB_IJSE_SY_EEENSB_IJSY_NSC_ILi4096EEEEEEEEEEEEEvEENS15_INSA_23SM90_TMA_LOAD_MULTICASTENS17_INS18_ILi3ELi4ELi3EEES1B_NSW_INSB_IJNSB_IJNSC_ILi64EEESD_EEENSB_IJS1C_NSC_ILi4EEEEEES1H_EEENSB_IJNSB_IJSE_NSC_ILi2048EEEEEENSB_IJS1U_NSC_ILi512EEEEEES1N_EEEEEEEvEEEENS_8epilogue10collective6detail29Sm90TmaWarpSpecializedAdapterINS29_15DefaultEpilogueISM_NSB_IJNSB_IJlllEEESE_SY_EEES2E_NS28_6thread17LinearCombinationISM_Li1EffLNS2F_9ScaleType4KindE0ELNS_15FloatRoundStyleE2ESM_EENS_4gemm15EpilogueDefaultEEEEEvvEEEEvNT_6ParamsE)
        /*0014*/ 	.word	0x00000000


	//----- nvinfo : EIATTR_MIN_STACK_SIZE
	.align		4
.L_14:
        /*0018*/ 	.byte	0x04, 0x12
        /*001a*/ 	.short	(.L_16 - .L_15)
	.align		4
.L_15:
        /*001c*/ 	.word	index@(_ZN7cutlass13device_kernelINS_4conv6kernel13ConvUniversalINS1_16ConvProblemShapeILNS1_8OperatorE1ELi2EEENS1_10collective14CollectiveConvINS1_46MainloopSm90TmaGmmaWarpSpecializedImplicitGemmILS5_1ELi14ELi2EN4cute5tupleIJNSA_1CILi2EEENSC_ILi1EEESE_EEENS1_36KernelImplicitTmaWarpSpecializedSm90ELi1EEENSB_IJNSC_ILi128EEESI_NSB_IJNSC_ILi32EEEEEEEEENS_6half_tESM_NSA_8TiledMMAINSA_8MMA_AtomIJNSA_4SM904GMMA26MMA_64x128x16_F32F16F16_SSILNSQ_5MajorE0ELSS_1ELNSQ_7ScaleInE1ELST_1EEEEEENSA_6LayoutINSB_IJSE_SE_SE_EEENSB_IJNSC_ILi0EEESY_SY_EEEEENSB_IJNSA_10UnderscoreES11_S11_EEEEENS7_6detail26Sm90ImplicitGemmTileTraitsINSA_20SM90_TMA_LOAD_IM2COLENSA_14ComposedLayoutINSA_7SwizzleILi2ELi4ELi3EEENSA_18smem_ptr_flag_bitsILi16EEENSW_INSB_IJNSB_IJNSC_ILi8EEENSC_ILi16EEEEEENSB_IJSJ_SE_EEENSB_IJSE_NSC_ILi14EEEEEEEEENSB_IJNSB_IJSJ_NSC_ILi256EEEEEENSB_IJSE_SY_EEENSB_IJSY_NSC_ILi4096EEEEEEEEEEEEEvEENS15_INSA_23SM90_TMA_LOAD_MULTICASTENS17_INS18_ILi3ELi4ELi3EEES1B_NSW_INSB_IJNSB_IJNSC_ILi64EEESD_EEENSB_IJS1C_NSC_ILi4EEEEEES1H_EEENSB_IJNSB_IJSE_NSC_ILi2048EEEEEENSB_IJS1U_NSC_ILi512EEEEEES1N_EEEEEEEvEEEENS_8epilogue10collective6detail29Sm90TmaWarpSpecializedAdapterINS29_15DefaultEpilogueISM_NSB_IJNSB_IJlllEEESE_SY_EEES2E_NS28_6thread17LinearCombinationISM_Li1EffLNS2F_9ScaleType4KindE0ELNS_15FloatRoundStyleE2ESM_EENS_4gemm15EpilogueDefaultEEEEEvvEEEEvNT_6ParamsE)
        /*0020*/ 	.word	0x00000000
.L_16:


//--------------------- .nv.compat                --------------------------
	.section	.nv.compat,"",@"SHT_CUDA_COMPAT_INFO"
	.align	4
        /*0000*/ 	.byte	0x02, 0x09, 0x01, 0x00, 0x02, 0x02, 0x04, 0x00, 0x02, 0x05, 0x05, 0x00, 0x03, 0x07, 0x01, 0x01
        /*0010*/ 	.byte	0x02, 0x03, 0x01, 0x00, 0x02, 0x06, 0x01, 0x00, 0x04, 0x0b, 0x08, 0x00, 0x00, 0x00, 0x00, 0x00
        /*0020*/ 	.byte	0x00, 0x00, 0x00, 0x00


//--------------------- .nv.info._ZN7cutlass13device_kernelINS_4conv6kernel13ConvUniversalINS1_16ConvProblemShapeILNS1_8OperatorE1ELi2EEENS1_10collective14CollectiveConvINS1_46MainloopSm90TmaGmmaWarpSpecializedImplicitGemmILS5_1ELi14ELi2EN4cute5tupleIJNSA_1CILi2EEENSC_ILi1EEESE_EEENS1_36KernelImplicitTmaWarpSpecializedSm90ELi1EEENSB_IJNSC_ILi128EEESI_NSB_IJNSC_ILi32EEEEEEEEENS_6half_tESM_NSA_8TiledMMAINSA_8MMA_AtomIJNSA_4SM904GMMA26MMA_64x128x16_F32F16F16_SSILNSQ_5MajorE0ELSS_1ELNSQ_7ScaleInE1ELST_1EEEEEENSA_6LayoutINSB_IJSE_SE_SE_EEENSB_IJNSC_ILi0EEESY_SY_EEEEENSB_IJNSA_10UnderscoreES11_S11_EEEEENS7_6detail26Sm90ImplicitGemmTileTraitsINSA_20SM90_TMA_LOAD_IM2COLENSA_14ComposedLayoutINSA_7SwizzleILi2ELi4ELi3EEENSA_18smem_ptr_flag_bitsILi16EEENSW_INSB_IJNSB_IJNSC_ILi8EEENSC_ILi16EEEEEENSB_IJSJ_SE_EEENSB_IJSE_NSC_ILi14EEEEEEEEENSB_IJNSB_IJSJ_NSC_ILi256EEEEEENSB_IJSE_SY_EEENSB_IJSY_NSC_ILi4096EEEEEEEEEEEEEvEENS15_INSA_23SM90_TMA_LOAD_MULTICASTENS17_INS18_ILi3ELi4ELi3EEES1B_NSW_INSB_IJNSB_IJNSC_ILi64EEESD_EEENSB_IJS1C_NSC_ILi4EEEEEES1H_EEENSB_IJNSB_IJSE_NSC_ILi2048EEEEEENSB_IJS1U_NSC_ILi512EEEEEES1N_EEEEEEEvEEEENS_8epilogue10collective6detail29Sm90TmaWarpSpecializedAdapterINS29_15DefaultEpilogueISM_NSB_IJNSB_IJlllEEESE_SY_EEES2E_NS28_6thread17LinearCombinationISM_Li1EffLNS2F_9ScaleType4KindE0ELNS_15FloatRoundStyleE2ESM_EENS_4gemm15EpilogueDefaultEEEEEvvEEEEvNT_6ParamsE --------------------------
	.section	.nv.info._ZN7cutlass13device_kernelINS_4conv6kernel13ConvUniversalINS1_16ConvProblemShapeILNS1_8OperatorE1ELi2EEENS1_10collective14CollectiveConvINS1_46MainloopSm90TmaGmmaWarpSpecializedImplicitGemmILS5_1ELi14ELi2EN4cute5tupleIJNSA_1CILi2EEENSC_ILi1EEESE_EEENS1_36KernelImplicitTmaWarpSpecializedSm90ELi1EEENSB_IJNSC_ILi128EEESI_NSB_IJNSC_ILi32EEEEEEEEENS_6half_tESM_NSA_8TiledMMAINSA_8MMA_AtomIJNSA_4SM904GMMA26MMA_64x128x16_F32F16F16_SSILNSQ_5MajorE0ELSS_1ELNSQ_7ScaleInE1ELST_1EEEEEENSA_6LayoutINSB_IJSE_SE_SE_EEENSB_IJNSC_ILi0EEESY_SY_EEEEENSB_IJNSA_10UnderscoreES11_S11_EEEEENS7_6detail26Sm90ImplicitGemmTileTraitsINSA_20SM90_TMA_LOAD_IM2COLENSA_14ComposedLayoutINSA_7SwizzleILi2ELi4ELi3EEENSA_18smem_ptr_flag_bitsILi16EEENSW_INSB_IJNSB_IJNSC_ILi8EEENSC_ILi16EEEEEENSB_IJSJ_SE_EEENSB_IJSE_NSC_ILi14EEEEEEEEENSB_IJNSB_IJSJ_NSC_ILi256EEEEEENSB_IJSE_SY_EEENSB_IJSY_NSC_ILi4096EEEEEEEEEEEEEvEENS15_INSA_23SM90_TMA_LOAD_MULTICASTENS17_INS18_ILi3ELi4ELi3EEES1B_NSW_INSB_IJNSB_IJNSC_ILi64EEESD_EEENSB_IJS1C_NSC_ILi4EEEEEES1H_EEENSB_IJNSB_IJSE_NSC_ILi2048EEEEEENSB_IJS1U_NSC_ILi512EEEEEES1N_EEEEEEEvEEEENS_8epilogue10collective6detail29Sm90TmaWarpSpecializedAdapterINS29_15DefaultEpilogueISM_NSB_IJNSB_IJlllEEESE_SY_EEES2E_NS28_6thread17LinearCombinationISM_Li1EffLNS2F_9ScaleType4KindE0ELNS_15FloatRoundStyleE2ESM_EENS_4gemm15EpilogueDefaultEEEEEvvEEEEvNT_6ParamsE,"",@"SHT_CUDA_INFO"
	.sectionflags	@""
	.align	4


	//----- nvinfo : EIATTR_CUDA_API_VERSION
	.align		4
        /*0000*/ 	.byte	0x04, 0x37
        /*0002*/ 	.short	(.L_18 - .L_17)
.L_17:
        /*0004*/ 	.word	0x00000082


	//----- nvinfo : EIATTR_KPARAM_INFO
	.align		4
.L_18:
        /*0008*/ 	.byte	0x04, 0x17
        /*000a*/ 	.short	(.L_20 - .L_19)
.L_19:
        /*000c*/ 	.word	0x00000000
        /*0010*/ 	.short	0x0000
        /*0012*/ 	.short	0x0070
        /*0014*/ 	.byte	0x00, 0xf0, 0x01, 0x0e


	//----- nvinfo : EIATTR_SPARSE_MMA_MASK
	.align		4
.L_20:
        /*0018*/ 	.byte	0x03, 0x50
        /*001a*/ 	.short	0x0000


	//----- nvinfo : EIATTR_MAXREG_COUNT
	.align		4
        /*001c*/ 	.byte	0x03, 0x1b
        /*001e*/ 	.short	0x00ff


	//----- nvinfo : EIATTR_NUM_BARRIERS
	.align		4
        /*0020*/ 	.byte	0x02, 0x4c
        /*0022*/ 	.byte	0x01
	.zero		1


	//----- nvinfo : EIATTR_MERCURY_ISA_VERSION
	.align		4
        /*0024*/ 	.byte	0x03, 0x5f
        /*0026*/ 	.short	0x0101


	//----- nvinfo : EIATTR_COOP_GROUP_MASK_REGIDS
	.align		4
        /*0028*/ 	.byte	0x04, 0x29
        /*002a*/ 	.short	(.L_22 - .L_21)


	//   ....[0]....
.L_21:
        /*002c*/ 	.word	0xffffffff


	//   ....[1]....
        /*0030*/ 	.word	0xffffffff


	//   ....[2]....
        /*0034*/ 	.word	0xffffffff


	//   ....[3]....
        /*0038*/ 	.word	0xffffffff


	//----- nvinfo : EIATTR_COOP_GROUP_INSTR_OFFSETS
	.align		4
.L_22:
        /*003c*/ 	.byte	0x04, 0x28
        /*003e*/ 	.short	(.L_24 - .L_23)


	//   ....[0]....
.L_23:
        /*0040*/ 	.word	0x00000070


	//   ....[1]....
        /*0044*/ 	.word	0x00000080


	//   ....[2]....
        /*0048*/ 	.word	0x00000140


	//   ....[3]....
        /*004c*/ 	.word	0x00000810


	//----- nvinfo : EIATTR_MBARRIER_INSTR_OFFSETS
	.align		4
.L_24:
        /*0050*/ 	.byte	0x04, 0x39
        /*0052*/ 	.short	(.L_26 - .L_25)


	//   ....[0]....
.L_25:
        /*0054*/ 	.word	0x00000310
        /*0058*/ 	.word	0x000000ff
        /*005c*/ 	.word	0x00038000
        /*0060*/ 	.short	0x0100
        /*0062*/ 	.byte	0x08
	.zero		1


	//   ....[1]....
        /*0064*/ 	.word	0x00000320
        /*0068*/ 	.word	0x000000ff
        /*006c*/ 	.word	0x00038070
        /*0070*/ 	.short	0x0100
        /*0072*/ 	.byte	0x08
	.zero		1


	//   ....[2]....
        /*0074*/ 	.word	0x00000330
        /*0078*/ 	.word	0x000000ff
        /*007c*/ 	.word	0x00038008
        /*0080*/ 	.short	0x0100
        /*0082*/ 	.byte	0x08
	.zero		1


	//   ....[3]....
        /*0084*/ 	.word	0x00000340
        /*0088*/ 	.word	0x000000ff
        /*008c*/ 	.word	0x00038078
        /*0090*/ 	.short	0x0100
        /*0092*/ 	.byte	0x08
	.zero		1


	//   ....[4]....
        /*0094*/ 	.word	0x00000350
        /*0098*/ 	.word	0x000000ff
        /*009c*/ 	.word	0x00038010
        /*00a0*/ 	.short	0x0100
        /*00a2*/ 	.byte	0x08
	.zero		1


	//   ....[5]....
        /*00a4*/ 	.word	0x00000360
        /*00a8*/ 	.word	0x000000ff
        /*00ac*/ 	.word	0x00038080
        /*00b0*/ 	.short	0x0100
        /*00b2*/ 	.byte	0x08
	.zero		1


	//   ....[6]....
        /*00b4*/ 	.word	0x00000370
        /*00b8*/ 	.word	0x000000ff
        /*00bc*/ 	.word	0x00038018
        /*00c0*/ 	.short	0x0100
        /*00c2*/ 	.byte	0x08
	.zero		1


	//   ....[7]....
        /*00c4*/ 	.word	0x00000380
        /*00c8*/ 	.word	0x000000ff
        /*00cc*/ 	.word	0x00038088
        /*00d0*/ 	.short	0x0100
        /*00d2*/ 	.byte	0x08
	.zero		1


	//   ....[8]....
        /*00d4*/ 	.word	0x00000390
        /*00d8*/ 	.word	0x000000ff
        /*00dc*/ 	.word	0x00038020
        /*00e0*/ 	.short	0x0100
        /*00e2*/ 	.byte	0x08
	.zero		1


	//   ....[9]....
        /*00e4*/ 	.word	0x000003a0
        /*00e8*/ 	.word	0x000000ff
        /*00ec*/ 	.word	0x00038090
        /*00f0*/ 	.short	0x0100
        /*00f2*/ 	.byte	0x08
	.zero		1


	//   ....[10]....
        /*00f4*/ 	.word	0x000003b0
        /*00f8*/ 	.word	0x000000ff
        /*00fc*/ 	.word	0x00038028
        /*0100*/ 	.short	0x0100
        /*0102*/ 	.byte	0x08
	.zero		1


	//   ....[11]....
        /*0104*/ 	.word	0x000003c0
        /*0108*/ 	.word	0x000000ff
        /*010c*/ 	.word	0x00038098
        /*0110*/ 	.short	0x0100
        /*0112*/ 	.byte	0x08
	.zero		1


	//   ....[12]....
        /*0114*/ 	.word	0x000003d0
        /*0118*/ 	.word	0x000000ff
        /*011c*/ 	.word	0x00038030
        /*0120*/ 	.short	0x0100
        /*0122*/ 	.byte	0x08
	.zero		1


	//   ....[13]....
        /*0124*/ 	.word	0x000003e0
        /*0128*/ 	.word	0x000000ff
        /*012c*/ 	.word	0x000380a0
        /*0130*/ 	.short	0x0100
        /*0132*/ 	.byte	0x08
	.zero		1


	//   ....[14]....
        /*0134*/ 	.word	0x000003f0
        /*0138*/ 	.word	0x000000ff
        /*013c*/ 	.word	0x00038038
        /*0140*/ 	.short	0x0100
        /*0142*/ 	.byte	0x08
	.zero		1


	//   ....[15]....
        /*0144*/ 	.word	0x00000400
        /*0148*/ 	.word	0x000000ff
        /*014c*/ 	.word	0x000380a8
        /*0150*/ 	.short	0x0100
        /*0152*/ 	.byte	0x08
	.zero		1


	//   ....[16]....
        /*0154*/ 	.word	0x00000410
        /*0158*/ 	.word	0x000000ff
        /*015c*/ 	.word	0x00038040
        /*0160*/ 	.short	0x0100
        /*0162*/ 	.byte	0x08
	.zero		1


	//   ....[17]....
        /*0164*/ 	.word	0x00000420
        /*0168*/ 	.word	0x000000ff
        /*016c*/ 	.word	0x000380b0
        /*0170*/ 	.short	0x0100
        /*0172*/ 	.byte	0x08
	.zero		1


	//   ....[18]....
        /*0174*/ 	.word	0x00000430
        /*0178*/ 	.word	0x000000ff
        /*017c*/ 	.word	0x00038048
        /*0180*/ 	.short	0x0100
        /*0182*/ 	.byte	0x08
	.zero		1


	//   ....[19]....
        /*0184*/ 	.word	0x00000440
        /*0188*/ 	.word	0x000000ff
        /*018c*/ 	.word	0x000380b8
        /*0190*/ 	.short	0x0100
        /*0192*/ 	.byte	0x08
	.zero		1


	//   ....[20]....
        /*0194*/ 	.word	0x00000450
        /*0198*/ 	.word	0x000000ff
        /*019c*/ 	.word	0x00038050
        /*01a0*/ 	.short	0x0100
        /*01a2*/ 	.byte	0x08
	.zero		1


	//   ....[21]....
        /*01a4*/ 	.word	0x00000460
        /*01a8*/ 	.word	0x000000ff
        /*01ac*/ 	.word	0x000380c0
        /*01b0*/ 	.short	0x0100
        /*01b2*/ 	.byte	0x08
	.zero		1


	//   ....[22]....
        /*01b4*/ 	.word	0x00000470
        /*01b8*/ 	.word	0x000000ff
        /*01bc*/ 	.word	0x00038058
        /*01c0*/ 	.short	0x0100
        /*01c2*/ 	.byte	0x08
	.zero		1


	//   ....[23]....
        /*01c4*/ 	.word	0x00000480
        /*01c8*/ 	.word	0x000000ff
        /*01cc*/ 	.word	0x000380c8
        /*01d0*/ 	.short	0x0100
        /*01d2*/ 	.byte	0x08
	.zero		1


	//   ....[24]....
        /*01d4*/ 	.word	0x00000490
        /*01d8*/ 	.word	0x000000ff
        /*01dc*/ 	.word	0x00038060
        /*01e0*/ 	.short	0x0100
        /*01e2*/ 	.byte	0x08
	.zero		1


	//   ....[25]....
        /*01e4*/ 	.word	0x000004a0
        /*01e8*/ 	.word	0x000000ff
        /*01ec*/ 	.word	0x000380d0
        /*01f0*/ 	.short	0x0100
        /*01f2*/ 	.byte	0x08
	.zero		1


	//   ....[26]....
        /*01f4*/ 	.word	0x000004b0
        /*01f8*/ 	.word	0x000000ff
        /*01fc*/ 	.word	0x00038068
        /*0200*/ 	.short	0x0100
        /*0202*/ 	.byte	0x08
	.zero		1


	//   ....[27]....
        /*0204*/ 	.word	0x000004c0
        /*0208*/ 	.word	0x000000ff
        /*020c*/ 	.word	0x000380d8
        /*0210*/ 	.short	0x0100
        /*0212*/ 	.byte	0x08
	.zero		1


	//   ....[28]....
        /*0214*/ 	.word	0x00001060
        /*0218*/ 	.word	0x00000006
        /*021c*/ 	.word	0x00038000
        /*0220*/ 	.short	0x010a
        /*0222*/ 	.byte	0x3f
	.zero		1


	//   ....[29]....
        /*0224*/ 	.word	0x000013c0
        /*0228*/ 	.word	0x0000000a
        /*022c*/ 	.word	0x00038000
        /*0230*/ 	.short	0x010a
        /*0232*/ 	.byte	0x3f
	.zero		1


	//   ....[30]....
        /*0234*/ 	.word	0x000015a0
        /*0238*/ 	.word	0x00000007
        /*023c*/ 	.word	0x00000000
        /*0240*/ 	.short	0x0101
        /*0242*/ 	.byte	0x3f
	.zero		1


	//   ....[31]....
        /*0244*/ 	.word	0x000017e0
        /*0248*/ 	.word	0x00000003
        /*024c*/ 	.word	0x00000000
        /*0250*/ 	.short	0x0101
        /*0252*/ 	.byte	0x3f
	.zero		1


	//   ....[32]....
        /*0254*/ 	.word	0x00009560
        /*0258*/ 	.word	0x00000014
        /*025c*/ 	.word	0x00038070
        /*0260*/ 	.short	0x010a
        /*0262*/ 	.byte	0x3f
	.zero		1


	//   ....[33]....
        /*0264*/ 	.word	0x00009cf0
        /*0268*/ 	.word	0x00000004
        /*026c*/ 	.word	0x00000000
        /*0270*/ 	.short	0x010a
        /*0272*/ 	.byte	0x3f
	.zero		1


	//   ....[34]....
        /*0274*/ 	.word	0x00009da0
        /*0278*/ 	.word	0x00000000
        /*027c*/ 	.word	0x00000000
        /*0280*/ 	.short	0x010a
        /*0282*/ 	.byte	0x3f
	.zero		1


	//   ....[35]....
        /*0284*/ 	.word	0x00009e50
        /*0288*/ 	.word	0x00000000
        /*028c*/ 	.word	0x00000000
        /*0290*/ 	.short	0x010a
        /*0292*/ 	.byte	0x3f
	.zero		1


	//   ....[36]....
        /*0294*/ 	.word	0x00009f00
        /*0298*/ 	.word	0x00000000
        /*029c*/ 	.word	0x00000000
        /*02a0*/ 	.short	0x010a
        /*02a2*/ 	.byte	0x3f
	.zero		1


	//   ....[37]....
        /*02a4*/ 	.word	0x00009fb0
        /*02a8*/ 	.word	0x00000000
        /*02ac*/ 	.word	0x00000000
        /*02b0*/ 	.short	0x010a
        /*02b2*/ 	.byte	0x3f
	.zero		1


	//   ....[38]....
        /*02b4*/ 	.word	0x0000a060
        /*02b8*/ 	.word	0x00000000
        /*02bc*/ 	.word	0x00000000
        /*02c0*/ 	.short	0x010a
        /*02c2*/ 	.byte	0x3f
	.zero		1


	//   ....[39]....
        /*02c4*/ 	.word	0x0000a110
        /*02c8*/ 	.word	0x00000000
        /*02cc*/ 	.word	0x00000000
        /*02d0*/ 	.short	0x010a
        /*02d2*/ 	.byte	0x3f
	.zero		1


	//   ....[40]....
        /*02d4*/ 	.word	0x0000a1c0
        /*02d8*/ 	.word	0x00000000
        /*02dc*/ 	.word	0x00000000
        /*02e0*/ 	.short	0x010a
        /*02e2*/ 	.byte	0x3f
	.zero		1


	//   ....[41]....
        /*02e4*/ 	.word	0x0000a270
        /*02e8*/ 	.word	0x00000000
        /*02ec*/ 	.word	0x00000000
        /*02f0*/ 	.short	0x010a
        /*02f2*/ 	.byte	0x3f
	.zero		1


	//   ....[42]....
        /*02f4*/ 	.word	0x0000a320
        /*02f8*/ 	.word	0x00000000
        /*02fc*/ 	.word	0x00000000
        /*0300*/ 	.short	0x010a
        /*0302*/ 	.byte	0x3f
	.zero		1


	//   ....[43]....
        /*0304*/ 	.word	0x0000a3d0
        /*0308*/ 	.word	0x00000000
        /*030c*/ 	.word	0x00000000
        /*0310*/ 	.short	0x010a
        /*0312*/ 	.byte	0x3f
	.zero		1


	//   ....[44]....
        /*0314*/ 	.word	0x0000a480
        /*0318*/ 	.word	0x00000000
        /*031c*/ 	.word	0x00000000
        /*0320*/ 	.short	0x010a
        /*0322*/ 	.byte	0x3f
	.zero		1


	//   ....[45]....
        /*0324*/ 	.word	0x0000a530
        /*0328*/ 	.word	0x00000000
        /*032c*/ 	.word	0x00000000
        /*0330*/ 	.short	0x010a
        /*0332*/ 	.byte	0x3f
	.zero		1


	//   ....[46]....
        /*0334*/ 	.word	0x0000a5e0
        /*0338*/ 	.word	0x00000003
        /*033c*/ 	.word	0x00000000
        /*0340*/ 	.short	0x010a
        /*0342*/ 	.byte	0x3f
	.zero		1


	//----- nvinfo : EIATTR_NUM_MBARRIERS
	.align		4
.L_26:
        /*0344*/ 	.byte	0x03, 0x38
        /*0346*/ 	.short	0x001c


	//----- nvinfo : EIATTR_EXIT_INSTR_OFFSETS
	.align		4
        /*0348*/ 	.byte	0x04, 0x1c
        /*034a*/ 	.short	(.L_28 - .L_27)


	//   ....[0]....
.L_27:
        /*034c*/ 	.word	0x00000b90


	//   ....[1]....
        /*0350*/ 	.word	0x00001940


	//   ....[2]....
        /*0354*/ 	.word	0x00006e40


	//   ....[3]....
        /*0358*/ 	.word	0x00006e70


	//   ....[4]....
        /*035c*/ 	.word	0x00009310


	//   ....[5]....
        /*0360*/ 	.word	0x00009340


	//   ....[6]....
        /*0364*/ 	.word	0x00009360


	//   ....[7]....
        /*0368*/ 	.word	0x00009c00


	//   ....[8]....
        /*036c*/ 	.word	0x0000a610


	//----- nvinfo : EIATTR_MAX_THREADS
	.align		4
.L_28:
        /*0370*/ 	.byte	0x04, 0x05
        /*0372*/ 	.short	(.L_30 - .L_29)
.L_29:
        /*0374*/ 	.word	0x00000100
        /*0378*/ 	.word	0x00000001
        /*037c*/ 	.word	0x00000001


	//----- nvinfo : EIATTR_CRS_STACK_SIZE
	.align		4
.L_30:
        /*0380*/ 	.byte	0x04, 0x1e
        /*0382*/ 	.short	(.L_32 - .L_31)
.L_31:
        /*0384*/ 	.word	0x00000000


	//----- nvinfo : EIATTR_CBANK_PARAM_SIZE
	.align		4
.L_32:
        /*0388*/ 	.byte	0x03, 0x19
        /*038a*/ 	.short	0x03f0


	//----- nvinfo : EIATTR_PARAM_CBANK
	.align		4
        /*038c*/ 	.byte	0x04, 0x0a
        /*038e*/ 	.short	(.L_34 - .L_33)
	.align		4
.L_33:
        /*0390*/ 	.word	index@(.nv.constant0._ZN7cutlass13device_kernelINS_4conv6kernel13ConvUniversalINS1_16ConvProblemShapeILNS1_8OperatorE1ELi2EEENS1_10collective14CollectiveConvINS1_46MainloopSm90TmaGmmaWarpSpecializedImplicitGemmILS5_1ELi14ELi2EN4cute5tupleIJNSA_1CILi2EEENSC_ILi1EEESE_EEENS1_36KernelImplicitTmaWarpSpecializedSm90ELi1EEENSB_IJNSC_ILi128EEESI_NSB_IJNSC_ILi32EEEEEEEEENS_6half_tESM_NSA_8TiledMMAINSA_8MMA_AtomIJNSA_4SM904GMMA26MMA_64x128x16_F32F16F16_SSILNSQ_5MajorE0ELSS_1ELNSQ_7ScaleInE1ELST_1EEEEEENSA_6LayoutINSB_IJSE_SE_SE_EEENSB_IJNSC_ILi0EEESY_SY_EEEEENSB_IJNSA_10UnderscoreES11_S11_EEEEENS7_6detail26Sm90ImplicitGemmTileTraitsINSA_20SM90_TMA_LOAD_IM2COLENSA_14ComposedLayoutINSA_7SwizzleILi2ELi4ELi3EEENSA_18smem_ptr_flag_bitsILi16EEENSW_INSB_IJNSB_IJNSC_ILi8EEENSC_ILi16EEEEEENSB_IJSJ_SE_EEENSB_IJSE_NSC_ILi14EEEEEEEEENSB_IJNSB_IJSJ_NSC_ILi256EEEEEENSB_IJSE_SY_EEENSB_IJSY_NSC_ILi4096EEEEEEEEEEEEEvEENS15_INSA_23SM90_TMA_LOAD_MULTICASTENS17_INS18_ILi3ELi4ELi3EEES1B_NSW_INSB_IJNSB_IJNSC_ILi64EEESD_EEENSB_IJS1C_NSC_ILi4EEEEEES1H_EEENSB_IJNSB_IJSE_NSC_ILi2048EEEEEENSB_IJS1U_NSC_ILi512EEEEEES1N_EEEEEEEvEEEENS_8epilogue10collective6detail29Sm90TmaWarpSpecializedAdapterINS29_15DefaultEpilogueISM_NSB_IJNSB_IJlllEEESE_SY_EEES2E_NS28_6thread17LinearCombinationISM_Li1EffLNS2F_9ScaleType4KindE0ELNS_15FloatRoundStyleE2ESM_EENS_4gemm15EpilogueDefaultEEEEEvvEEEEvNT_6ParamsE)
        /*0394*/ 	.short	0x0210
        /*0396*/ 	.short	0x03f0


	//----- nvinfo : EIATTR_SW_WAR
	.align		4
.L_34:
        /*0398*/ 	.byte	0x04, 0x36
        /*039a*/ 	.short	(.L_36 - .L_35)
.L_35:
        /*039c*/ 	.word	0x00000008
.L_36:


//--------------------- .nv.callgraph             --------------------------
	.section	.nv.callgraph,"",@"SHT_CUDA_CALLGRAPH"
	.align	4
	.sectionentsize	8
	.align		4
        /*0000*/ 	.word	0x00000000
	.align		4
        /*0004*/ 	.word	0xffffffff
	.align		4
        /*0008*/ 	.word	0x00000000
	.align		4
        /*000c*/ 	.word	0xfffffffe
	.align		4
        /*0010*/ 	.word	0x00000000
	.align		4
        /*0014*/ 	.word	0xfffffffd
	.align		4
        /*0018*/ 	.word	0x00000000
	.align		4
        /*001c*/ 	.word	0xfffffffc


//--------------------- .nv.constant4             --------------------------
	.section	.nv.constant4,"a",@progbits
	.align	8
	.align		8
.nv.constant4:
        /*0000*/ 	.dword	_ZN39_INTERNAL_6a381ba0_4_k_cu_51e31e10_28864cuda3std3__45__cpo5beginE
	.align		8
        /*0008*/ 	.dword	_ZN39_INTERNAL_6a381ba0_4_k_cu_51e31e10_28864cuda3std3__45__cpo3endE
	.align		8
        /*0010*/ 	.dword	_ZN39_INTERNAL_6a381ba0_4_k_cu_51e31e10_28864cuda3std3__45__cpo6cbeginE
	.align		8
        /*0018*/ 	.dword	_ZN39_INTERNAL_6a381ba0_4_k_cu_51e31e10_28864cuda3std3__45__cpo4cendE
	.align		8
        /*0020*/ 	.dword	_ZN39_INTERNAL_6a381ba0_4_k_cu_51e31e10_28864cuda3std3__441_GLOBAL__N__6a381ba0_4_k_cu_51e31e10_28866ignoreE
	.align		8
        /*0028*/ 	.dword	_ZN39_INTERNAL_6a381ba0_4_k_cu_51e31e10_28864cuda3std3__419piecewise_constructE
	.align		8
        /*0030*/ 	.dword	_ZN39_INTERNAL_6a381ba0_4_k_cu_51e31e10_28864cuda3std3__48in_placeE
	.align		8
        /*0038*/ 	.dword	_ZN39_INTERNAL_6a381ba0_4_k_cu_51e31e10_28864cuda3std6ranges3__45__cpo4swapE
	.align		8
        /*0040*/ 	.dword	_ZN39_INTERNAL_6a381ba0_4_k_cu_51e31e10_28864cuda3std6ranges3__45__cpo9iter_moveE
	.align		8
        /*0048*/ 	.dword	_ZN39_INTERNAL_6a381ba0_4_k_cu_51e31e10_28864cute7productE
	.align		8
        /*0050*/ 	.dword	_ZN39_INTERNAL_6a381ba0_4_k_cu_51e31e10_28864cute1_E


//--------------------- .text._ZN7cutlass13device_kernelINS_4conv6kernel13ConvUniversalINS1_16ConvProblemShapeILNS1_8OperatorE1ELi2EEENS1_10collective14CollectiveConvINS1_46MainloopSm90TmaGmmaWarpSpecializedImplicitGemmILS5_1ELi14ELi2EN4cute5tupleIJNSA_1CILi2EEENSC_ILi1EEESE_EEENS1_36KernelImplicitTmaWarpSpecializedSm90ELi1EEENSB_IJNSC_ILi128EEESI_NSB_IJNSC_ILi32EEEEEEEEENS_6half_tESM_NSA_8TiledMMAINSA_8MMA_AtomIJNSA_4SM904GMMA26MMA_64x128x16_F32F16F16_SSILNSQ_5MajorE0ELSS_1ELNSQ_7ScaleInE1ELST_1EEEEEENSA_6LayoutINSB_IJSE_SE_SE_EEENSB_IJNSC_ILi0EEESY_SY_EEEEENSB_IJNSA_10UnderscoreES11_S11_EEEEENS7_6detail26Sm90ImplicitGemmTileTraitsINSA_20SM90_TMA_LOAD_IM2COLENSA_14ComposedLayoutINSA_7SwizzleILi2ELi4ELi3EEENSA_18smem_ptr_flag_bitsILi16EEENSW_INSB_IJNSB_IJNSC_ILi8EEENSC_ILi16EEEEEENSB_IJSJ_SE_EEENSB_IJSE_NSC_ILi14EEEEEEEEENSB_IJNSB_IJSJ_NSC_ILi256EEEEEENSB_IJSE_SY_EEENSB_IJSY_NSC_ILi4096EEEEEEEEEEEEEvEENS15_INSA_23SM90_TMA_LOAD_MULTICASTENS17_INS18_ILi3ELi4ELi3EEES1B_NSW_INSB_IJNSB_IJNSC_ILi64EEESD_EEENSB_IJS1C_NSC_ILi4EEEEEES1H_EEENSB_IJNSB_IJSE_NSC_ILi2048EEEEEENSB_IJS1U_NSC_ILi512EEEEEES1N_EEEEEEEvEEEENS_8epilogue10collective6detail29Sm90TmaWarpSpecializedAdapterINS29_15DefaultEpilogueISM_NSB_IJNSB_IJlllEEESE_SY_EEES2E_NS28_6thread17LinearCombinationISM_Li1EffLNS2F_9ScaleType4KindE0ELNS_15FloatRoundStyleE2ESM_EENS_4gemm15EpilogueDefaultEEEEEvvEEEEvNT_6ParamsE --------------------------
	.section	.text._ZN7cutlass13device_kernelINS_4conv6kernel13ConvUniversalINS1_16ConvProblemShapeILNS1_8OperatorE1ELi2EEENS1_10collective14CollectiveConvINS1_46MainloopSm90TmaGmmaWarpSpecializedImplicitGemmILS5_1ELi14ELi2EN4cute5tupleIJNSA_1CILi2EEENSC_ILi1EEESE_EEENS1_36KernelImplicitTmaWarpSpecializedSm90ELi1EEENSB_IJNSC_ILi128EEESI_NSB_IJNSC_ILi32EEEEEEEEENS_6half_tESM_NSA_8TiledMMAINSA_8MMA_AtomIJNSA_4SM904GMMA26MMA_64x128x16_F32F16F16_SSILNSQ_5MajorE0ELSS_1ELNSQ_7ScaleInE1ELST_1EEEEEENSA_6LayoutINSB_IJSE_SE_SE_EEENSB_IJNSC_ILi0EEESY_SY_EEEEENSB_IJNSA_10UnderscoreES11_S11_EEEEENS7_6detail26Sm90ImplicitGemmTileTraitsINSA_20SM90_TMA_LOAD_IM2COLENSA_14ComposedLayoutINSA_7SwizzleILi2ELi4ELi3EEENSA_18smem_ptr_flag_bitsILi16EEENSW_INSB_IJNSB_IJNSC_ILi8EEENSC_ILi16EEEEEENSB_IJSJ_SE_EEENSB_IJSE_NSC_ILi14EEEEEEEEENSB_IJNSB_IJSJ_NSC_ILi256EEEEEENSB_IJSE_SY_EEENSB_IJSY_NSC_ILi4096EEEEEEEEEEEEEvEENS15_INSA_23SM90_TMA_LOAD_MULTICASTENS17_INS18_ILi3ELi4ELi3EEES1B_NSW_INSB_IJNSB_IJNSC_ILi64EEESD_EEENSB_IJS1C_NSC_ILi4EEEEEES1H_EEENSB_IJNSB_IJSE_NSC_ILi2048EEEEEENSB_IJS1U_NSC_ILi512EEEEEES1N_EEEEEEEvEEEENS_8epilogue10collective6detail29Sm90TmaWarpSpecializedAdapterINS29_15DefaultEpilogueISM_NSB_IJNSB_IJlllEEESE_SY_EEES2E_NS28_6thread17LinearCombinationISM_Li1EffLNS2F_9ScaleType4KindE0ELNS_15FloatRoundStyleE2ESM_EENS_4gemm15EpilogueDefaultEEEEEvvEEEEvNT_6ParamsE,"ax",@progbits
	.align	128
.text._ZN7cutlass13device_kernelINS_4conv6kernel13ConvUniversalINS1_16ConvProblemShapeILNS1_8OperatorE1ELi2EEENS1_10collective14CollectiveConvINS1_46MainloopSm90TmaGmmaWarpSpecializedImplicitGemmILS5_1ELi14ELi2EN4cute5tupleIJNSA_1CILi2EEENSC_ILi1EEESE_EEENS1_36KernelImplicitTmaWarpSpecializedSm90ELi1EEENSB_IJNSC_ILi128EEESI_NSB_IJNSC_ILi32EEEEEEEEENS_6half_tESM_NSA_8TiledMMAINSA_8MMA_AtomIJNSA_4SM904GMMA26MMA_64x128x16_F32F16F16_SSILNSQ_5MajorE0ELSS_1ELNSQ_7ScaleInE1ELST_1EEEEEENSA_6LayoutINSB_IJSE_SE_SE_EEENSB_IJNSC_ILi0EEESY_SY_EEEEENSB_IJNSA_10UnderscoreES11_S11_EEEEENS7_6detail26Sm90ImplicitGemmTileTraitsINSA_20SM90_TMA_LOAD_IM2COLENSA_14ComposedLayoutINSA_7SwizzleILi2ELi4ELi3EEENSA_18smem_ptr_flag_bitsILi16EEENSW_INSB_IJNSB_IJNSC_ILi8EEENSC_ILi16EEEEEENSB_IJSJ_SE_EEENSB_IJSE_NSC_ILi14EEEEEEEEENSB_IJNSB_IJSJ_NSC_ILi256EEEEEENSB_IJSE_SY_EEENSB_IJSY_NSC_ILi4096EEEEEEEEEEEEEvEENS15_INSA_23SM90_TMA_LOAD_MULTICASTENS17_INS18_ILi3ELi4ELi3EEES1B_NSW_INSB_IJNSB_IJNSC_ILi64EEESD_EEENSB_IJS1C_NSC_ILi4EEEEEES1H_EEENSB_IJNSB_IJSE_NSC_ILi2048EEEEEENSB_IJS1U_NSC_ILi512EEEEEES1N_EEEEEEEvEEEENS_8epilogue10collective6detail29Sm90TmaWarpSpecializedAdapterINS29_15DefaultEpilogueISM_NSB_IJNSB_IJlllEEESE_SY_EEES2E_NS28_6thread17LinearCombinationISM_Li1EffLNS2F_9ScaleType4KindE0ELNS_15FloatRoundStyleE2ESM_EENS_4gemm15EpilogueDefaultEEEEEvvEEEEvNT_6ParamsE:
        .type           _ZN7cutlass13device_kernelINS_4conv6kernel13ConvUniversalINS1_16ConvProblemShapeILNS1_8OperatorE1ELi2EEENS1_10collective14CollectiveConvINS1_46MainloopSm90TmaGmmaWarpSpecializedImplicitGemmILS5_1ELi14ELi2EN4cute5tupleIJNSA_1CILi2EEENSC_ILi1EEESE_EEENS1_36KernelImplicitTmaWarpSpecializedSm90ELi1EEENSB_IJNSC_ILi128EEESI_NSB_IJNSC_ILi32EEEEEEEEENS_6half_tESM_NSA_8TiledMMAINSA_8MMA_AtomIJNSA_4SM904GMMA26MMA_64x128x16_F32F16F16_SSILNSQ_5MajorE0ELSS_1ELNSQ_7ScaleInE1ELST_1EEEEEENSA_6LayoutINSB_IJSE_SE_SE_EEENSB_IJNSC_ILi0EEESY_SY_EEEEENSB_IJNSA_10UnderscoreES11_S11_EEEEENS7_6detail26Sm90ImplicitGemmTileTraitsINSA_20SM90_TMA_LOAD_IM2COLENSA_14ComposedLayoutINSA_7SwizzleILi2ELi4ELi3EEENSA_18smem_ptr_flag_bitsILi16EEENSW_INSB_IJNSB_IJNSC_ILi8EEENSC_ILi16EEEEEENSB_IJSJ_SE_EEENSB_IJSE_NSC_ILi14EEEEEEEEENSB_IJNSB_IJSJ_NSC_ILi256EEEEEENSB_IJSE_SY_EEENSB_IJSY_NSC_ILi4096EEEEEEEEEEEEEvEENS15_INSA_23SM90_TMA_LOAD_MULTICASTENS17_INS18_ILi3ELi4ELi3EEES1B_NSW_INSB_IJNSB_IJNSC_ILi64EEESD_EEENSB_IJS1C_NSC_ILi4EEEEEES1H_EEENSB_IJNSB_IJSE_NSC_ILi2048EEEEEENSB_IJS1U_NSC_ILi512EEEEEES1N_EEEEEEEvEEEENS_8epilogue10collective6detail29Sm90TmaWarpSpecializedAdapterINS29_15DefaultEpilogueISM_NSB_IJNSB_IJlllEEESE_SY_EEES2E_NS28_6thread17LinearCombinationISM_Li1EffLNS2F_9ScaleType4KindE0ELNS_15FloatRoundStyleE2ESM_EENS_4gemm15EpilogueDefaultEEEEEvvEEEEvNT_6ParamsE,@function
        .size           _ZN7cutlass13device_kernelINS_4conv6kernel13ConvUniversalINS1_16ConvProblemShapeILNS1_8OperatorE1ELi2EEENS1_10collective14CollectiveConvINS1_46MainloopSm90TmaGmmaWarpSpecializedImplicitGemmILS5_1ELi14ELi2EN4cute5tupleIJNSA_1CILi2EEENSC_ILi1EEESE_EEENS1_36KernelImplicitTmaWarpSpecializedSm90ELi1EEENSB_IJNSC_ILi128EEESI_NSB_IJNSC_ILi32EEEEEEEEENS_6half_tESM_NSA_8TiledMMAINSA_8MMA_AtomIJNSA_4SM904GMMA26MMA_64x128x16_F32F16F16_SSILNSQ_5MajorE0ELSS_1ELNSQ_7ScaleInE1ELST_1EEEEEENSA_6LayoutINSB_IJSE_SE_SE_EEENSB_IJNSC_ILi0EEESY_SY_EEEEENSB_IJNSA_10UnderscoreES11_S11_EEEEENS7_6detail26Sm90ImplicitGemmTileTraitsINSA_20SM90_TMA_LOAD_IM2COLENSA_14ComposedLayoutINSA_7SwizzleILi2ELi4ELi3EEENSA_18smem_ptr_flag_bitsILi16EEENSW_INSB_IJNSB_IJNSC_ILi8EEENSC_ILi16EEEEEENSB_IJSJ_SE_EEENSB_IJSE_NSC_ILi14EEEEEEEEENSB_IJNSB_IJSJ_NSC_ILi256EEEEEENSB_IJSE_SY_EEENSB_IJSY_NSC_ILi4096EEEEEEEEEEEEEvEENS15_INSA_23SM90_TMA_LOAD_MULTICASTENS17_INS18_ILi3ELi4ELi3EEES1B_NSW_INSB_IJNSB_IJNSC_ILi64EEESD_EEENSB_IJS1C_NSC_ILi4EEEEEES1H_EEENSB_IJNSB_IJSE_NSC_ILi2048EEEEEENSB_IJS1U_NSC_ILi512EEEEEES1N_EEEEEEEvEEEENS_8epilogue10collective6detail29Sm90TmaWarpSpecializedAdapterINS29_15DefaultEpilogueISM_NSB_IJNSB_IJlllEEESE_SY_EEES2E_NS28_6thread17LinearCombinationISM_Li1EffLNS2F_9ScaleType4KindE0ELNS_15FloatRoundStyleE2ESM_EENS_4gemm15EpilogueDefaultEEEEEvvEEEEvNT_6ParamsE,(.L_x_302 - _ZN7cutlass13device_kernelINS_4conv6kernel13ConvUniversalINS1_16ConvProblemShapeILNS1_8OperatorE1ELi2EEENS1_10collective14CollectiveConvINS1_46MainloopSm90TmaGmmaWarpSpecializedImplicitGemmILS5_1ELi14ELi2EN4cute5tupleIJNSA_1CILi2EEENSC_ILi1EEESE_EEENS1_36KernelImplicitTmaWarpSpecializedSm90ELi1EEENSB_IJNSC_ILi128EEESI_NSB_IJNSC_ILi32EEEEEEEEENS_6half_tESM_NSA_8TiledMMAINSA_8MMA_AtomIJNSA_4SM904GMMA26MMA_64x128x16_F32F16F16_SSILNSQ_5MajorE0ELSS_1ELNSQ_7ScaleInE1ELST_1EEEEEENSA_6LayoutINSB_IJSE_SE_SE_EEENSB_IJNSC_ILi0EEESY_SY_EEEEENSB_IJNSA_10UnderscoreES11_S11_EEEEENS7_6detail26Sm90ImplicitGemmTileTraitsINSA_20SM90_TMA_LOAD_IM2COLENSA_14ComposedLayoutINSA_7SwizzleILi2ELi4ELi3EEENSA_18smem_ptr_flag_bitsILi16EEENSW_INSB_IJNSB_IJNSC_ILi8EEENSC_ILi16EEEEEENSB_IJSJ_SE_EEENSB_IJSE_NSC_ILi14EEEEEEEEENSB_IJNSB_IJSJ_NSC_ILi256EEEEEENSB_IJSE_SY_EEENSB_IJSY_NSC_ILi4096EEEEEEEEEEEEEvEENS15_INSA_23SM90_TMA_LOAD_MULTICASTENS17_INS18_ILi3ELi4ELi3EEES1B_NSW_INSB_IJNSB_IJNSC_ILi64EEESD_EEENSB_IJS1C_NSC_ILi4EEEEEES1H_EEENSB_IJNSB_IJSE_NSC_ILi2048EEEEEENSB_IJS1U_NSC_ILi512EEEEEES1N_EEEEEEEvEEEENS_8epilogue10collective6detail29Sm90TmaWarpSpecializedAdapterINS29_15DefaultEpilogueISM_NSB_IJNSB_IJlllEEESE_SY_EEES2E_NS28_6thread17LinearCombinationISM_Li1EffLNS2F_9ScaleType4KindE0ELNS_15FloatRoundStyleE2ESM_EENS_4gemm15EpilogueDefaultEEEEEvvEEEEvNT_6ParamsE)
        .other          _ZN7cutlass13device_kernelINS_4conv6kernel13ConvUniversalINS1_16ConvProblemShapeILNS1_8OperatorE1ELi2EEENS1_10collective14CollectiveConvINS1_46MainloopSm90TmaGmmaWarpSpecializedImplicitGemmILS5_1ELi14ELi2EN4cute5tupleIJNSA_1CILi2EEENSC_ILi1EEESE_EEENS1_36KernelImplicitTmaWarpSpecializedSm90ELi1EEENSB_IJNSC_ILi128EEESI_NSB_IJNSC_ILi32EEEEEEEEENS_6half_tESM_NSA_8TiledMMAINSA_8MMA_AtomIJNSA_4SM904GMMA26MMA_64x128x16_F32F16F16_SSILNSQ_5MajorE0ELSS_1ELNSQ_7ScaleInE1ELST_1EEEEEENSA_6LayoutINSB_IJSE_SE_SE_EEENSB_IJNSC_ILi0EEESY_SY_EEEEENSB_IJNSA_10UnderscoreES11_S11_EEEEENS7_6detail26Sm90ImplicitGemmTileTraitsINSA_20SM90_TMA_LOAD_IM2COLENSA_14ComposedLayoutINSA_7SwizzleILi2ELi4ELi3EEENSA_18smem_ptr_flag_bitsILi16EEENSW_INSB_IJNSB_IJNSC_ILi8EEENSC_ILi16EEEEEENSB_IJSJ_SE_EEENSB_IJSE_NSC_ILi14EEEEEEEEENSB_IJNSB_IJSJ_NSC_ILi256EEEEEENSB_IJSE_SY_EEENSB_IJSY_NSC_ILi4096EEEEEEEEEEEEEvEENS15_INSA_23SM90_TMA_LOAD_MULTICASTENS17_INS18_ILi3ELi4ELi3EEES1B_NSW_INSB_IJNSB_IJNSC_ILi64EEESD_EEENSB_IJS1C_NSC_ILi4EEEEEES1H_EEENSB_IJNSB_IJSE_NSC_ILi2048EEEEEENSB_IJS1U_NSC_ILi512EEEEEES1N_EEEEEEEvEEEENS_8epilogue10collective6detail29Sm90TmaWarpSpecializedAdapterINS29_15DefaultEpilogueISM_NSB_IJNSB_IJlllEEESE_SY_EEES2E_NS28_6thread17LinearCombinationISM_Li1EffLNS2F_9ScaleType4KindE0ELNS_15FloatRoundStyleE2ESM_EENS_4gemm15EpilogueDefaultEEEEEvvEEEEvNT_6ParamsE,@"STO_CUDA_ENTRY STV_DEFAULT"
_ZN7cutlass13device_kernelINS_4conv6kernel13ConvUniversalINS1_16ConvProblemShapeILNS1_8OperatorE1ELi2EEENS1_10collective14CollectiveConvINS1_46MainloopSm90TmaGmmaWarpSpecializedImplicitGemmILS5_1ELi14ELi2EN4cute5tupleIJNSA_1CILi2EEENSC_ILi1EEESE_EEENS1_36KernelImplicitTmaWarpSpecializedSm90ELi1EEENSB_IJNSC_ILi128EEESI_NSB_IJNSC_ILi32EEEEEEEEENS_6half_tESM_NSA_8TiledMMAINSA_8MMA_AtomIJNSA_4SM904GMMA26MMA_64x128x16_F32F16F16_SSILNSQ_5MajorE0ELSS_1ELNSQ_7ScaleInE1ELST_1EEEEEENSA_6LayoutINSB_IJSE_SE_SE_EEENSB_IJNSC_ILi0EEESY_SY_EEEEENSB_IJNSA_10UnderscoreES11_S11_EEEEENS7_6detail26Sm90ImplicitGemmTileTraitsINSA_20SM90_TMA_LOAD_IM2COLENSA_14ComposedLayoutINSA_7SwizzleILi2ELi4ELi3EEENSA_18smem_ptr_flag_bitsILi16EEENSW_INSB_IJNSB_IJNSC_ILi8EEENSC_ILi16EEEEEENSB_IJSJ_SE_EEENSB_IJSE_NSC_ILi14EEEEEEEEENSB_IJNSB_IJSJ_NSC_ILi256EEEEEENSB_IJSE_SY_EEENSB_IJSY_NSC_ILi4096EEEEEEEEEEEEEvEENS15_INSA_23SM90_TMA_LOAD_MULTICASTENS17_INS18_ILi3ELi4ELi3EEES1B_NSW_INSB_IJNSB_IJNSC_ILi64EEESD_EEENSB_IJS1C_NSC_ILi4EEEEEES1H_EEENSB_IJNSB_IJSE_NSC_ILi2048EEEEEENSB_IJS1U_NSC_ILi512EEEEEES1N_EEEEEEEvEEEENS_8epilogue10collective6detail29Sm90TmaWarpSpecializedAdapterINS29_15DefaultEpilogueISM_NSB_IJNSB_IJlllEEESE_SY_EEES2E_NS28_6thread17LinearCombinationISM_Li1EffLNS2F_9ScaleType4KindE0ELNS_15FloatRoundStyleE2ESM_EENS_4gemm15EpilogueDefaultEEEEEvvEEEEvNT_6ParamsE:
[----:B------:R-:W-:Y:S01]  /*0000*/  LDC R1, c[0x0][0x28] ;  /* 0x00000a00ff017b82 */ /* 0x000fe20000000800 */
[----:B------:R-:W0:Y:S01]  /*0010*/  S2R R11, SR_TID.X ;  /* 0x00000000000b7919 */ /* 0x000e220000002100 */
[----:B------:R-:W-:Y:S01]  /*0020*/  ELECT P0, URZ, PT ;  /* 0x00000000003f782f */ /* 0x000fe20003800000 */
[----:B------:R-:W-:Y:S01]  /*0030*/  BSSY B0, `(.L_x_0) ;  /* 0x0000010000007945 */ /* 0x000fe20003800000 */
[----:B------:R-:W1:Y:S01]  /*0040*/  S2R R12, SR_CTAID.X ;  /* 0x00000000000c7919 */ /* 0x000e620000002500 */
[--C-:B0-----:R-:W-:Y:S02]  /*0050*/  SHF.R.U32.HI R0, RZ, 0x5, R11.reuse ;  /* 0x00000005ff007819 */ /* 0x101fe4000001160b */
[----:B------:R-:W-:-:S03]  /*0060*/  SHF.R.U32.HI R3, RZ, 0x7, R11 ;  /* 0x00000007ff037819 */ /* 0x000fc6000001160b */
[----:B------:R-:W0:Y:S04]  /*0070*/  SHFL.IDX PT, R2, R0, RZ, 0x1f ;  /* 0x00001fff00027589 */ /* 0x000e2800000e0000 */
[----:B------:R2:W3:Y:S01]  /*0080*/  SHFL.IDX PT, R10, R3, RZ, 0x1f ;  /* 0x00001fff030a7589 */ /* 0x0004e200000e0000 */
[----:B0-----:R-:W-:-:S13]  /*0090*/  ISETP.NE.OR P0, PT, R2, RZ, !P0 ;  /* 0x000000ff0200720c */ /* 0x001fda0004705670 */
[----:B-123--:R-:W-:Y:S05]  /*00a0*/  @P0 BRA `(.L_x_1) ;  /* 0x0000000000200947 */ /* 0x00efea0003800000 */
[----:B------:R-:W-:Y:S02]  /*00b0*/  ULDC.64 UR4, c[0x0][0x198] ;  /* 0x0000660000047ab9 */ /* 0x000fe40000000a00 */
[----:B------:R-:W-:Y:S02]  /*00c0*/  UIADD3 UR6, UP0, UR4, 0xf0, URZ ;  /* 0x000000f004067890 */ /* 0x000fe4000ff1e03f */
[----:B------:R-:W-:Y:S02]  /*00d0*/  UIADD3 UR4, UP1, UR4, 0x1f0, URZ ;  /* 0x000001f004047890 */ /* 0x000fe4000ff3e03f */
[----:B------:R-:W-:Y:S02]  /*00e0*/  UIADD3.X UR7, URZ, UR5, URZ, UP0, !UPT ;  /* 0x000000053f077290 */ /* 0x000fe400087fe43f */
[----:B------:R-:W-:-:S07]  /*00f0*/  UIADD3.X UR5, URZ, UR5, URZ, UP1, !UPT ;  /* 0x000000053f057290 */ /* 0x000fce0008ffe43f */
[----:B------:R0:W-:Y:S02]  /*0100*/  UTMACCTL.PF [UR6] ;  /* 0x00000000060079b9 */ /* 0x0001e40008040000 */
[----:B------:R0:W-:Y:S02]  /*0110*/  UTMACCTL.PF [UR4] ;  /* 0x00000000040079b9 */ /* 0x0001e40008040000 */
[----:B0-----:R-:W-:Y:S01]  /*0120*/  NOP ;  /* 0x0000000000007918 */ /* 0x001fe20000000000 */
.L_x_1:
[----:B------:R-:W-:Y:S05]  /*0130*/  BSYNC B0 ;  /* 0x0000000000007941 */ /* 0x000fea0003800000 */
.L_x_0:
[----:B------:R-:W0:Y:S01]  /*0140*/  SHFL.IDX PT, R0, R0, RZ, 0x1f ;  /* 0x00001fff00007589 */ /* 0x000e2200000e0000 */
[----:B------:R-:W-:Y:S02]  /*0150*/  SHF.R.S32.HI R4, RZ, 0x1f, R11 ;  /* 0x0000001fff047819 */ /* 0x000fe4000001140b */
[----:B------:R-:W-:Y:S01]  /*0160*/  I2FP.F32.U32 R6, R12 ;  /* 0x0000000c00067245 */ /* 0x000fe20000201000 */
[----:B------:R-:W1:Y:S01]  /*0170*/  S2R R13, SR_CTAID.Y ;  /* 0x00000000000d7919 */ /* 0x000e620000002600 */
[----:B------:R-:W-:-:S04]  /*0180*/  LEA.HI R4, R4, R11, RZ, 0x7 ;  /* 0x0000000b04047211 */ /* 0x000fc800078f38ff */
[----:B------:R-:W-:-:S05]  /*0190*/  LOP3.LUT R4, R4, 0xffffff80, RZ, 0xc0, !PT ;  /* 0xffffff8004047812 */ /* 0x000fca00078ec0ff */
[----:B------:R-:W-:-:S05]  /*01a0*/  IMAD.IADD R14, R11, 0x1, -R4 ;  /* 0x000000010b0e7824 */ /* 0x000fca00078e0a04 */
[----:B------:R-:W-:-:S04]  /*01b0*/  SHF.R.S32.HI R3, RZ, 0x1f, R14 ;  /* 0x0000001fff037819 */ /* 0x000fc8000001140e */
[----:B------:R-:W-:Y:S02]  /*01c0*/  LEA.HI R3, R3, R14, RZ, 0x3 ;  /* 0x0000000e03037211 */ /* 0x000fe400078f18ff */
[----:B0-----:R-:W-:Y:S02]  /*01d0*/  ISETP.NE.AND P0, PT, R0, RZ, PT ;  /* 0x000000ff0000720c */ /* 0x001fe40003f05270 */
[--C-:B------:R-:W-:Y:S02]  /*01e0*/  SHF.R.S32.HI R4, RZ, 0x3, R3.reuse ;  /* 0x00000003ff047819 */ /* 0x100fe40000011403 */
[----:B------:R-:W-:Y:S02]  /*01f0*/  SHF.R.S32.HI R3, RZ, 0x1f, R3 ;  /* 0x0000001fff037819 */ /* 0x000fe40000011403 */
[----:B------:R-:W-:-:S07]  /*0200*/  SHF.R.S32.HI R5, RZ, 0x1f, R0 ;  /* 0x0000001fff057819 */ /* 0x000fce0000011400 */
[----:B-1----:R-:W-:Y:S05]  /*0210*/  @P0 BRA `(.L_x_2) ;  /* 0x0000000000b40947 */ /* 0x002fea0003800000 */
[----:B------:R-:W-:Y:S01]  /*0220*/  ELECT P0, URZ, PT ;  /* 0x00000000003f782f */ /* 0x000fe20003800000 */
[----:B------:R-:W-:-:S12]  /*0230*/  BSSY B0, `(.L_x_2) ;  /* 0x000002b000007945 */ /* 0x000fd80003800000 */
[----:B------:R-:W-:Y:S05]  /*0240*/  @!P0 BRA `(.L_x_3) ;  /* 0x0000000000a48947 */ /* 0x000fea0003800000 */
[----:B------:R-:W0:Y:S01]  /*0250*/  S2UR UR8, SR_CgaCtaId ;  /* 0x00000000000879c3 */ /* 0x000e220000008800 */
[----:B------:R-:W-:Y:S01]  /*0260*/  UMOV UR4, 0x400 ;  /* 0x0000040000047882 */ /* 0x000fe20000000000 */
[----:B------:R-:W-:Y:S01]  /*0270*/  UMOV UR5, 0x1 ;  /* 0x0000000100057882 */ /* 0x000fe20000000000 */
[----:B------:R-:W-:Y:S02]  /*0280*/  UMOV UR6, 0x2 ;  /* 0x0000000200067882 */ /* 0x000fe40000000000 */
[----:B------:R-:W-:-:S04]  /*0290*/  UIADD3 UR6, -UR6, 0x100000, URZ ;  /* 0x0010000006067890 */ /* 0x000fc8000fffe13f */
[----:B------:R-:W-:Y:S02]  /*02a0*/  USHF.L.U32 UR7, UR6, 0xb, URZ ;  /* 0x0000000b06077899 */ /* 0x000fe4000800063f */
[----:B------:R-:W-:Y:S02]  /*02b0*/  USHF.L.U32 UR6, UR6, 0x1, URZ ;  /* 0x0000000106067899 */ /* 0x000fe4000800063f */
[----:B0-----:R-:W-:Y:S02]  /*02c0*/  ULEA UR8, UR8, UR4, 0x18 ;  /* 0x0000000408087291 */ /* 0x001fe4000f8ec03f */
[----:B------:R-:W-:-:S04]  /*02d0*/  UIADD3 UR4, -UR5, 0x100000, URZ ;  /* 0x0010000005047890 */ /* 0x000fc8000fffe13f */
[----:B------:R-:W-:Y:S02]  /*02e0*/  USHF.L.U32 UR5, UR4, 0xb, URZ ;  /* 0x0000000b04057899 */ /* 0x000fe4000800063f */
[----:B------:R-:W-:Y:S01]  /*02f0*/  USHF.L.U32 UR4, UR4, 0x1, URZ ;  /* 0x0000000104047899 */ /* 0x000fe2000800063f */
[----:B------:R-:W0:Y:S11]  /*0300*/  FENCE.VIEW.ASYNC.S ;  /* 0x00000000000073c6 */ /* 0x000e360000000000 */
[----:B0-----:R0:W1:Y:S01]  /*0310*/  SYNCS.EXCH.64 URZ, [UR8+0x38000], UR4 ;  /* 0x03800004083f75b2 */ /* 0x0010620008000100 */
[----:B------:R0:W2:Y:S01]  /*0320*/  SYNCS.EXCH.64 URZ, [UR8+0x38070], UR6 ;  /* 0x03807006083f75b2 */ /* 0x0000a20008000100 */
[----:B------:R0:W3:Y:S01]  /*0330*/  SYNCS.EXCH.64 URZ, [UR8+0x38008], UR4 ;  /* 0x03800804083f75b2 */ /* 0x0000e20008000100 */
[----:B------:R0:W4:Y:S01]  /*0340*/  SYNCS.EXCH.64 URZ, [UR8+0x38078], UR6 ;  /* 0x03807806083f75b2 */ /* 0x0001220008000100 */
[----:B------:R0:W0:Y:S01]  /*0350*/  SYNCS.EXCH.64 URZ, [UR8+0x38010], UR4 ;  /* 0x03801004083f75b2 */ /* 0x0000220008000100 */
        /* <DEDUP_REMOVED lines=23> */
[----:B-1234-:R-:W-:Y:S01]  /*04d0*/  NOP ;  /* 0x0000000000007918 */ /* 0x01efe20000000000 */
.L_x_3:
[----:B0-----:R-:W-:Y:S05]  /*04e0*/  BSYNC B0 ;  /* 0x0000000000007941 */ /* 0x001fea0003800000 */
.L_x_2:
[----:B------:R-:W-:Y:S01]  /*04f0*/  ULDC UR4, c[0x0][0x150] ;  /* 0x0000540000047ab9 */ /* 0x000fe20000000800 */
[----:B------:R-:W-:Y:S01]  /*0500*/  LEA.HI R3, R3, R4, RZ, 0x2 ;  /* 0x0000000403037211 */ /* 0x000fe200078f10ff */
[----:B------:R-:W-:Y:S01]  /*0510*/  FMUL R6, R6, UR4 ;  /* 0x0000000406067c20 */ /* 0x000fe20008400000 */
[----:B------:R-:W-:Y:S01]  /*0520*/  LEA.HI R5, R5, R0, RZ, 0x2 ;  /* 0x0000000005057211 */ /* 0x000fe200078f10ff */
[----:B------:R-:W-:Y:S01]  /*0530*/  ULDC UR4, c[0x0][0x154] ;  /* 0x0000550000047ab9 */ /* 0x000fe20000000800 */
[----:B------:R-:W-:Y:S01]  /*0540*/  LOP3.LUT R3, R3, 0xfffffffc, RZ, 0xc0, !PT ;  /* 0xfffffffc03037812 */ /* 0x000fe200078ec0ff */
[----:B------:R-:W0:Y:S01]  /*0550*/  LDC R8, c[0x0][0x140] ;  /* 0x00005000ff087b82 */ /* 0x000e220000000800 */
[----:B------:R-:W-:Y:S01]  /*0560*/  LOP3.LUT R5, R5, 0x3ffffffc, RZ, 0xc0, !PT ;  /* 0x3ffffffc05057812 */ /* 0x000fe200078ec0ff */
[----:B------:R-:W1:Y:S01]  /*0570*/  F2I.U32.TRUNC.NTZ R6, R6 ;  /* 0x0000000600067305 */ /* 0x000e62000020f000 */
[----:B------:R-:W-:Y:S01]  /*0580*/  LOP3.LUT P0, RZ, R14, 0x7, RZ, 0xc0, !PT ;  /* 0x000000070eff7812 */ /* 0x000fe2000780c0ff */
[----:B------:R-:W-:Y:S01]  /*0590*/  IMAD.IADD R3, R4, 0x1, -R3 ;  /* 0x0000000104037824 */ /* 0x000fe200078e0a03 */
[----:B------:R-:W-:Y:S01]  /*05a0*/  I2FP.F32.U32 R4, R13 ;  /* 0x0000000d00047245 */ /* 0x000fe20000201000 */
[----:B------:R-:W-:Y:S01]  /*05b0*/  IMAD.IADD R0, R0, 0x1, -R5 ;  /* 0x0000000100007824 */ /* 0x000fe200078e0a05 */
[----:B------:R-:W-:Y:S01]  /*05c0*/  ISETP.NE.AND P3, PT, R10, 0x1, PT ;  /* 0x000000010a00780c */ /* 0x000fe20003f65270 */
[----:B------:R-:W-:Y:S01]  /*05d0*/  NOP ;  /* 0x0000000000007918 */ /* 0x000fe20000000000 */
[----:B------:R-:W-:Y:S01]  /*05e0*/  NOP ;  /* 0x0000000000007918 */ /* 0x000fe20000000000 */
[----:B------:R-:W-:-:S02]  /*05f0*/  IMAD R0, R0, 0x4, R3 ;  /* 0x0000000400007824 */ /* 0x000fc400078e0203 */
[----:B------:R-:W-:Y:S01]  /*0600*/  FMUL R7, R4, UR4 ;  /* 0x0000000404077c20 */ /* 0x000fe20008400000 */
[----:B------:R-:W-:Y:S02]  /*0610*/  ULDC UR4, c[0x0][0x144] ;  /* 0x0000510000047ab9 */ /* 0x000fe40000000800 */
[C---:B------:R-:W-:Y:S01]  /*0620*/  LEA.HI R3, R0.reuse, R0, RZ, 0x1 ;  /* 0x0000000000037211 */ /* 0x040fe200078f08ff */
[----:B-1----:R-:W-:Y:S02]  /*0630*/  IMAD.MOV R5, RZ, RZ, -R6 ;  /* 0x000000ffff057224 */ /* 0x002fe400078e0a06 */
[----:B------:R-:W1:Y:S01]  /*0640*/  F2I.U32.TRUNC.NTZ R7, R7 ;  /* 0x0000000700077305 */ /* 0x000e62000020f000 */
[----:B------:R-:W-:Y:S01]  /*0650*/  LOP3.LUT R3, R3, 0xfffffffe, RZ, 0xc0, !PT ;  /* 0xfffffffe03037812 */ /* 0x000fe200078ec0ff */
[----:B------:R-:W-:Y:S01]  /*0660*/  IMAD R4, R5, UR4, R12 ;  /* 0x0000000405047c24 */ /* 0x000fe2000f8e020c */
[----:B------:R-:W-:Y:S01]  /*0670*/  ULDC UR4, c[0x0][0x148] ;  /* 0x0000520000047ab9 */ /* 0x000fe20000000800 */
[----:B------:R-:W-:Y:S01]  /*0680*/  IMAD.SHL.U32 R5, R0, 0x4, RZ ;  /* 0x0000000400057824 */ /* 0x000fe200078e00ff */
[----:B0-----:R-:W-:Y:S01]  /*0690*/  ISETP.EQ.U32.AND P1, PT, R8, 0x1, PT ;  /* 0x000000010800780c */ /* 0x001fe20003f22070 */
[----:B------:R-:W-:-:S03]  /*06a0*/  IMAD.IADD R3, R0, 0x1, -R3 ;  /* 0x0000000100037824 */ /* 0x000fc600078e0a03 */
[----:B------:R-:W-:Y:S02]  /*06b0*/  LOP3.LUT R0, R0, 0xc, R5, 0x78, !PT ;  /* 0x0000000c00007812 */ /* 0x000fe400078e7805 */
[----:B------:R-:W-:Y:S02]  /*06c0*/  ISETP.NE.AND P4, PT, R3, R4, PT ;  /* 0x000000040300720c */ /* 0x000fe40003f85270 */
[----:B------:R-:W-:Y:S01]  /*06d0*/  SHF.R.S32.HI R3, RZ, 0x1f, R2 ;  /* 0x0000001fff037819 */ /* 0x000fe20000011402 */
[----:B-1----:R-:W-:Y:S01]  /*06e0*/  IMAD.MOV R6, RZ, RZ, -R7 ;  /* 0x000000ffff067224 */ /* 0x002fe200078e0a07 */
[----:B------:R-:W-:Y:S02]  /*06f0*/  ISETP.LT.U32.AND P0, PT, R0, 0x2, !P0 ;  /* 0x000000020000780c */ /* 0x000fe40004701070 */
[----:B------:R-:W-:Y:S01]  /*0700*/  LEA.HI R3, R3, R2, RZ, 0x2 ;  /* 0x0000000203037211 */ /* 0x000fe200078f10ff */
[----:B------:R-:W-:-:S03]  /*0710*/  IMAD R7, R6, UR4, R13 ;  /* 0x0000000406077c24 */ /* 0x000fc6000f8e020d */
[----:B------:R-:W-:-:S03]  /*0720*/  LOP3.LUT R3, R3, 0xfffffffc, RZ, 0xc0, !PT ;  /* 0xfffffffc03037812 */ /* 0x000fc600078ec0ff */
[----:B------:R-:W-:Y:S02]  /*0730*/  @P4 LEA.HI R4, R0, R0, RZ, 0x1 ;  /* 0x0000000000044211 */ /* 0x000fe400078f08ff */
[----:B------:R-:W-:Y:S01]  /*0740*/  IMAD.IADD R5, R2, 0x1, -R3 ;  /* 0x0000000102057824 */ /* 0x000fe200078e0a03 */
[----:B------:R-:W-:Y:S02]  /*0750*/  SEL R3, RZ, 0x1, !P0 ;  /* 0x00000001ff037807 */ /* 0x000fe40004000000 */
[----:B------:R-:W-:Y:S02]  /*0760*/  @P4 SHF.R.S32.HI R4, RZ, 0x1, R4 ;  /* 0x00000001ff044819 */ /* 0x000fe40000011404 */
[----:B------:R-:W-:Y:S02]  /*0770*/  LOP3.LUT P2, RZ, R10, R5, RZ, 0xfc, !PT ;  /* 0x000000050aff7212 */ /* 0x000fe4000784fcff */
[----:B------:R-:W-:Y:S01]  /*0780*/  @P4 ISETP.NE.AND P5, PT, R4, R7, PT ;  /* 0x000000070400420c */ /* 0x000fe20003fa5270 */
[----:B------:R-:W-:Y:S01]  /*0790*/  IMAD.MOV.U32 R4, RZ, RZ, 0x1 ;  /* 0x00000001ff047424 */ /* 0x000fe200078e00ff */
[----:B------:R-:W-:-:S02]  /*07a0*/  SEL R2, RZ, 0x1, P2 ;  /* 0x00000001ff027807 */ /* 0x000fc40001000000 */
[----:B------:R-:W-:Y:S02]  /*07b0*/  @P4 SEL R4, RZ, 0x1, P5 ;  /* 0x00000001ff044807 */ /* 0x000fe40002800000 */
[----:B------:R-:W-:Y:S02]  /*07c0*/  SEL R2, R2, 0x2, P3 ;  /* 0x0000000202027807 */ /* 0x000fe40001800000 */
[----:B------:R-:W-:Y:S01]  /*07d0*/  LOP3.LUT R4, R4, R3, RZ, 0xc0, !PT ;  /* 0x0000000304047212 */ /* 0x000fe200078ec0ff */
[----:B------:R-:W-:Y:S06]  /*07e0*/  @!P1 BRA `(.L_x_4) ;  /* 0x0000000000089947 */ /* 0x000fec0003800000 */
[----:B------:R-:W-:Y:S01]  /*07f0*/  UCGABAR_ARV ;  /* 0x00000000000079c7 */ /* 0x000fe20008000000 */
[----:B------:R-:W-:Y:S05]  /*0800*/  BRA `(.L_x_5) ;  /* 0x0000000000047947 */ /* 0x000fea0003800000 */
.L_x_4:
[----:B------:R-:W-:Y:S01]  /*0810*/  NOP ;  /* 0x0000000000007918 */ /* 0x000fe20000000000 */
.L_x_5:
[----:B------:R-:W-:Y:S01]  /*0820*/  ULDC.64 UR4, c[0x0][0x598] ;  /* 0x0001660000047ab9 */ /* 0x000fe20000000a00 */
[----:B------:R-:W-:Y:S01]  /*0830*/  ULDC.64 UR12, c[0x0][0x208] ;  /* 0x00008200000c7ab9 */ /* 0x000fe20000000a00 */
[----:B------:R-:W-:-:S04]  /*0840*/  ISETP.NE.U32.AND P0, PT, RZ, UR4, PT ;  /* 0x00000004ff007c0c */ /* 0x000fc8000bf05070 */
[----:B------:R-:W-:-:S13]  /*0850*/  ISETP.NE.AND.EX P0, PT, RZ, UR5, PT, P0 ;  /* 0x00000005ff007c0c */ /* 0x000fda000bf05300 */
[----:B------:R-:W-:Y:S05]  /*0860*/  @!P0 BRA `(.L_x_6) ;  /* 0x00000000001c8947 */ /* 0x000fea0003800000 */
[----:B------:R-:W0:Y:S02]  /*0870*/  LDC.64 R6, c[0x0][0x598] ;  /* 0x00016600ff067b82 */ /* 0x000e240000000a00 */
[----:B0-----:R-:W2:Y:S02]  /*0880*/  LDG.E.64 R6, desc[UR12][R6.64] ;  /* 0x0000000c06067981 */ /* 0x001ea4000c1e1b00 */
[----:B--2---:R-:W-:-:S04]  /*0890*/  ISETP.NE.U32.AND P0, PT, R6, RZ, PT ;  /* 0x000000ff0600720c */ /* 0x004fc80003f05070 */
[----:B------:R-:W-:-:S13]  /*08a0*/  ISETP.NE.AND.EX P0, PT, R7, RZ, PT, P0 ;  /* 0x000000ff0700720c */ /* 0x000fda0003f05300 */
[----:B------:R-:W-:Y:S05]  /*08b0*/  @!P0 BRA `(.L_x_6) ;  /* 0x0000000000088947 */ /* 0x000fea0003800000 */
[----:B------:R0:W5:Y:S01]  /*08c0*/  LD.E R8, desc[UR12][R6.64] ;  /* 0x0000000c06087980 */ /* 0x000162000c101900 */
[----:B------:R-:W-:Y:S05]  /*08d0*/  BRA `(.L_x_7) ;  /* 0x0000000000207947 */ /* 0x000fea0003800000 */
.L_x_6:
[----:B------:R-:W-:Y:S02]  /*08e0*/  ULDC.64 UR4, c[0x0][0x588] ;  /* 0x0001620000047ab9 */ /* 0x000fe40000000a00 */
[----:B------:R-:W-:-:S04]  /*08f0*/  ISETP.NE.U32.AND P0, PT, RZ, UR4, PT ;  /* 0x00000004ff007c0c */ /* 0x000fc8000bf05070 */
[----:B------:R-:W-:-:S13]  /*0900*/  ISETP.NE.AND.EX P0, PT, RZ, UR5, PT, P0 ;  /* 0x00000005ff007c0c */ /* 0x000fda000bf05300 */
[----:B------:R-:W-:Y:S05]  /*0910*/  @!P0 BRA `(.L_x_8) ;  /* 0x00000000000c8947 */ /* 0x000fea0003800000 */
[----:B------:R-:W0:Y:S02]  /*0920*/  LDC.64 R8, c[0x0][0x588] ;  /* 0x00016200ff087b82 */ /* 0x000e240000000a00 */
[----:B0-----:R1:W5:Y:S01]  /*0930*/  LDG.E R8, desc[UR12][R8.64] ;  /* 0x0000000c08087981 */ /* 0x001362000c1e1900 */
[----:B------:R-:W-:Y:S05]  /*0940*/  BRA `(.L_x_7) ;  /* 0x0000000000047947 */ /* 0x000fea0003800000 */
.L_x_8:
[----:B------:R-:W2:Y:S02]  /*0950*/  LDC R8, c[0x0][0x580] ;  /* 0x00016000ff087b82 */ /* 0x000ea40000000800 */
.L_x_7:
[----:B------:R-:W-:Y:S02]  /*0960*/  ULDC.64 UR4, c[0x0][0x5a0] ;  /* 0x0001680000047ab9 */ /* 0x000fe40000000a00 */
[----:B------:R-:W-:-:S04]  /*0970*/  ISETP.NE.U32.AND P0, PT, RZ, UR4, PT ;  /* 0x00000004ff007c0c */ /* 0x000fc8000bf05070 */
[----:B------:R-:W-:-:S13]  /*0980*/  ISETP.NE.AND.EX P0, PT, RZ, UR5, PT, P0 ;  /* 0x00000005ff007c0c */ /* 0x000fda000bf05300 */
[----:B------:R-:W-:Y:S05]  /*0990*/  @!P0 BRA `(.L_x_9) ;  /* 0x00000000001c8947 */ /* 0x000fea0003800000 */
[----:B0-----:R-:W0:Y:S02]  /*09a0*/  LDC.64 R6, c[0x0][0x5a0] ;  /* 0x00016800ff067b82 */ /* 0x001e240000000a00 */
[----:B0-----:R-:W3:Y:S02]  /*09b0*/  LDG.E.64 R6, desc[UR12][R6.64] ;  /* 0x0000000c06067981 */ /* 0x001ee4000c1e1b00 */
[----:B---3--:R-:W-:-:S04]  /*09c0*/  ISETP.NE.U32.AND P0, PT, R6, RZ, PT ;  /* 0x000000ff0600720c */ /* 0x008fc80003f05070 */
[----:B------:R-:W-:-:S13]  /*09d0*/  ISETP.NE.AND.EX P0, PT, R7, RZ, PT, P0 ;  /* 0x000000ff0700720c */ /* 0x000fda0003f05300 */
[----:B------:R-:W-:Y:S05]  /*09e0*/  @!P0 BRA `(.L_x_9) ;  /* 0x0000000000088947 */ /* 0x000fea0003800000 */
[----:B-1----:R0:W5:Y:S01]  /*09f0*/  LD.E R9, desc[UR12][R6.64] ;  /* 0x0000000c06097980 */ /* 0x002162000c101900 */
[----:B------:R-:W-:Y:S05]  /*0a00*/  BRA `(.L_x_10) ;  /* 0x0000000000207947 */ /* 0x000fea0003800000 */
.L_x_9:
[----:B------:R-:W-:Y:S02]  /*0a10*/  ULDC.64 UR4, c[0x0][0x590] ;  /* 0x0001640000047ab9 */ /* 0x000fe40000000a00 */
[----:B------:R-:W-:-:S04]  /*0a20*/  ISETP.NE.U32.AND P0, PT, RZ, UR4, PT ;  /* 0x00000004ff007c0c */ /* 0x000fc8000bf05070 */
[----:B------:R-:W-:-:S13]  /*0a30*/  ISETP.NE.AND.EX P0, PT, RZ, UR5, PT, P0 ;  /* 0x00000005ff007c0c */ /* 0x000fda000bf05300 */
[----:B------:R-:W-:Y:S05]  /*0a40*/  @!P0 BRA `(.L_x_11) ;  /* 0x00000000000c8947 */ /* 0x000fea0003800000 */
[----:B0-----:R-:W1:Y:S02]  /*0a50*/  LDC.64 R6, c[0x0][0x590] ;  /* 0x00016400ff067b82 */ /* 0x001e640000000a00 */
[----:B-1----:R1:W5:Y:S01]  /*0a60*/  LDG.E R9, desc[UR12][R6.64] ;  /* 0x0000000c06097981 */ /* 0x002362000c1e1900 */
[----:B------:R-:W-:Y:S05]  /*0a70*/  BRA `(.L_x_10) ;  /* 0x0000000000047947 */ /* 0x000fea0003800000 */
.L_x_11:
[----:B-1----:R-:W3:Y:S02]  /*0a80*/  LDC R9, c[0x0][0x584] ;  /* 0x00016100ff097b82 */ /* 0x002ee40000000800 */
.L_x_10:
[----:B------:R-:W4:Y:S08]  /*0a90*/  LDC R3, c[0x0][0x3c4] ;  /* 0x0000f100ff037b82 */ /* 0x000f300000000800 */
[----:B------:R-:W2:Y:S01]  /*0aa0*/  LDC.64 R16, c[0x0][0x3c8] ;  /* 0x0000f200ff107b82 */ /* 0x000ea20000000a00 */
[----:B----4-:R-:W-:-:S05]  /*0ab0*/  VIADD R3, R3, 0x1f ;  /* 0x0000001f03037836 */ /* 0x010fca0000000000 */
[----:B01----:R-:W-:-:S04]  /*0ac0*/  SHF.R.S32.HI R6, RZ, 0x1f, R3 ;  /* 0x0000001fff067819 */ /* 0x003fc80000011403 */
[----:B------:R-:W-:-:S04]  /*0ad0*/  LEA.HI R6, R6, R3, RZ, 0x5 ;  /* 0x0000000306067211 */ /* 0x000fc800078f28ff */
[----:B------:R-:W-:-:S05]  /*0ae0*/  SHF.R.S32.HI R7, RZ, 0x5, R6 ;  /* 0x00000005ff077819 */ /* 0x000fca0000011406 */
[----:B--2---:R-:W-:-:S04]  /*0af0*/  IMAD R6, R7, R16, RZ ;  /* 0x0000001007067224 */ /* 0x004fc800078e02ff */
[----:B------:R-:W-:Y:S01]  /*0b00*/  IMAD R3, R6, R17, RZ ;  /* 0x0000001106037224 */ /* 0x000fe200078e02ff */
[----:B------:R-:W-:Y:S06]  /*0b10*/  @!P1 BRA `(.L_x_12) ;  /* 0x00000000000c9947 */ /* 0x000fec0003800000 */
[----:B------:R-:W-:Y:S01]  /*0b20*/  UCGABAR_WAIT ;  /* 0x0000000000007dc7 */ /* 0x000fe20008000000 */
[----:B------:R-:W-:Y:S01]  /*0b30*/  CCTL.IVALL ;  /* 0x00000000ff00798f */ /* 0x000fe20002000000 */
[----:B------:R-:W-:Y:S05]  /*0b40*/  BRA `(.L_x_13) ;  /* 0x0000000000047947 */ /* 0x000fea0003800000 */
.L_x_12:
[----:B------:R-:W-:Y:S06]  /*0b50*/  BAR.SYNC.DEFER_BLOCKING 0x0 ;  /* 0x0000000000007b1d */ /* 0x000fec0000010000 */
.L_x_13:
[----:B------:R-:W-:-:S13]  /*0b60*/  ISETP.NE.AND P0, PT, R10, RZ, PT ;  /* 0x000000ff0a00720c */ /* 0x000fda0003f05270 */
[----:B------:R-:W-:Y:S05]  /*0b70*/  @!P0 BRA `(.L_x_14) ;  /* 0x0000008400f48947 */ /* 0x000fea0003800000 */
[----:B------:R-:W-:-:S13]  /*0b80*/  ISETP.NE.AND P0, PT, R10, 0x1, PT ;  /* 0x000000010a00780c */ /* 0x000fda0003f05270 */
[----:B------:R-:W-:Y:S05]  /*0b90*/  @P0 EXIT ;  /* 0x000000000000094d */ /* 0x000fea0003800000 */
[----:B------:R-:W-:Y:S01]  /*0ba0*/  ISETP.GE.AND P0, PT, R3, 0x1, PT ;  /* 0x000000010300780c */ /* 0x000fe20003f06270 */
[----:B------:R-:W-:Y:S01]  /*0bb0*/  UMOV UR4, URZ ;  /* 0x0000003f00047c82 */ /* 0x000fe20008000000 */
[----:B------:R-:W-:Y:S02]  /*0bc0*/  CS2R R86, SRZ ;  /* 0x0000000000567805 */ /* 0x000fe4000001ff00 */
[----:B------:R-:W-:Y:S02]  /*0bd0*/  CS2R R88, SRZ ;  /* 0x0000000000587805 */ /* 0x000fe4000001ff00 */
[----:B------:R-:W-:Y:S02]  /*0be0*/  CS2R R90, SRZ ;  /* 0x00000000005a7805 */ /* 0x000fe4000001ff00 */
[----:B------:R-:W-:Y:S02]  /*0bf0*/  CS2R R92, SRZ ;  /* 0x00000000005c7805 */ /* 0x000fe4000001ff00 */
[----:B------:R-:W-:-:S02]  /*0c00*/  CS2R R94, SRZ ;  /* 0x00000000005e7805 */ /* 0x000fc4000001ff00 */
[----:B------:R-:W-:Y:S02]  /*0c10*/  CS2R R96, SRZ ;  /* 0x0000000000607805 */ /* 0x000fe4000001ff00 */
        /* <DEDUP_REMOVED lines=57> */
[----:B------:R-:W-:Y:S01]  /*0fb0*/  CS2R R84, SRZ ;  /* 0x0000000000547805 */ /* 0x000fe2000001ff00 */
[----:B------:R-:W-:Y:S06]  /*0fc0*/  @!P0 BRA `(.L_x_15) ;  /* 0x0000000000988947 */ /* 0x000fec0003800000 */
[----:B------:R-:W-:-:S04]  /*0fd0*/  LOP3.LUT R5, R2, 0x1, RZ, 0xfc, !PT ;  /* 0x0000000102057812 */ /* 0x000fc800078efcff */
[----:B------:R-:W-:-:S13]  /*0fe0*/  ISETP.NE.AND P1, PT, R5, 0x3, PT ;  /* 0x000000030500780c */ /* 0x000fda0003f25270 */
[----:B------:R-:W-:Y:S05]  /*0ff0*/  @!P1 BRA `(.L_x_16) ;  /* 0x0000000000049947 */ /* 0x000fea0003800000 */
[----:B------:R-:W-:Y:S01]  /*1000*/  BPT.TRAP 0x1 ;  /* 0x000000040000795c */ /* 0x000fe20000300000 */
.L_x_16:
[----:B------:R-:W0:Y:S01]  /*1010*/  S2UR UR5, SR_CgaCtaId ;  /* 0x00000000000579c3 */ /* 0x000e220000008800 */
[----:B------:R-:W-:Y:S01]  /*1020*/  SHF.L.U32 R5, RZ, 0x1f, RZ ;  /* 0x0000001fff057819 */ /* 0x000fe200000006ff */
[----:B------:R-:W-:Y:S02]  /*1030*/  UMOV UR4, 0x400 ;  /* 0x0000040000047882 */ /* 0x000fe40000000000 */
[----:B0-----:R-:W-:-:S12]  /*1040*/  ULEA UR4, UR5, UR4, 0x18 ;  /* 0x0000000405047291 */ /* 0x001fd8000f8ec03f */
.L_x_17:
[----:B0-----:R-:W-:-:S04]  /*1050*/  IMAD.U32 R6, RZ, RZ, UR4 ;  /* 0x00000004ff067e24 */ /* 0x001fc8000f8e00ff */
[----:B------:R0:W1:Y:S03]  /*1060*/  SYNCS.PHASECHK.TRANS64.TRYWAIT P1, [R6+URZ+0x38000], R5 ;  /* 0x03800005060075a7 */ /* 0x000066000802017f */
[----:B-1----:R-:W-:Y:S05]  /*1070*/  @!P1 NANOSLEEP.SYNCS 0x989680 ;  /* 0x009896800000995d */ /* 0x002fea0003900000 */
[----:B------:R-:W1:Y:S02]  /*1080*/  @!P1 SYNCS.PHASECHK.TRANS64 P1, [R6+URZ+0x38000], R5 ;  /* 0x03800005060095a7 */ /* 0x000e64000802007f */
[----:B-1----:R-:W-:Y:S05]  /*1090*/  @!P1 BRA `(.L_x_17) ;  /* 0xfffffffc00ec9947 */ /* 0x002fea000383ffff */
[----:B------:R-:W-:Y:S01]  /*10a0*/  UIADD3 UR5, UR4, 0x1c000, URZ ;  /* 0x0001c00004057890 */ /* 0x000fe2000fffe03f */
[----:B------:R-:W-:Y:S01]  /*10b0*/  WARPGROUP.ARRIVE ;  /* 0x00000000000079c5 */ /* 0x000fe20000000000 */
[----:B------:R-:W-:Y:S02]  /*10c0*/  USHF.R.U32.HI UR4, URZ, 0x4, UR4 ;  /* 0x000000043f047899 */ /* 0x000fe40008011604 */
[----:B------:R-:W-:Y:S02]  /*10d0*/  USHF.R.U32.HI UR5, URZ, 0x4, UR5 ;  /* 0x000000043f057899 */ /* 0x000fe40008011605 */
[----:B------:R-:W-:Y:S02]  /*10e0*/  ULOP3.LUT UR4, UR4, 0x3fff, URZ, 0xc0, !UPT ;  /* 0x00003fff04047892 */ /* 0x000fe4000f8ec03f */
[----:B------:R-:W-:Y:S02]  /*10f0*/  ULOP3.LUT UR5, UR5, 0x3fff, URZ, 0xc0, !UPT ;  /* 0x00003fff05057892 */ /* 0x000fe4000f8ec03f */
[----:B------:R-:W-:-:S02]  /*1100*/  ULOP3.LUT UR8, UR4, 0x10000, URZ, 0xfc, !UPT ;  /* 0x0001000004087892 */ /* 0x000fc4000f8efc3f */
[----:B------:R-:W-:Y:S01]  /*1110*/  ULOP3.LUT UR9, UR5, 0x1000000, URZ, 0xfc, !UPT ;  /* 0x0100000005097892 */ /* 0x000fe2000f8efc3f */
[----:B------:R-:W-:Y:S02]  /*1120*/  UMOV UR7, 0x40000040 ;  /* 0x4000004000077882 */ /* 0x000fe40000000000 */
[----:B------:R-:W-:Y:S02]  /*1130*/  UMOV UR5, 0x80000020 ;  /* 0x8000002000057882 */ /* 0x000fe40000000000 */
[----:B------:R-:W-:Y:S02]  /*1140*/  UMOV UR4, UR8 ;  /* 0x0000000800047c82 */ /* 0x000fe40008000000 */
[----:B------:R-:W-:Y:S02]  /*1150*/  UMOV UR6, UR9 ;  /* 0x0000000900067c82 */ /* 0x000fe40008000000 */
[----:B------:R-:W-:Y:S01]  /*1160*/  HGMMA.64x128x16.F32 R88, gdesc[UR4].tnspB, RZ, !UPT ;  /* 0x41e00000045879f0 */ /* 0x000fe2000c7008ff */
[----:B------:R-:W-:Y:S01]  /*1170*/  UIADD3 UR4, UR8, 0x100, URZ ;  /* 0x0000010008047890 */ /* 0x000fe2000fffe03f */
[----:B------:R-:W-:-:S10]  /*1180*/  UMOV UR5, 0x80000020 ;  /* 0x8000002000057882 */ /* 0x000fd40000000000 */
[----:B------:R-:W-:Y:S01]  /*1190*/  HGMMA.64x128x16.F32 R24, gdesc[UR4].tnspB, RZ, !UPT ;  /* 0x41e00000041879f0 */ /* 0x000fe2000c7008ff */
[----:B------:R-:W-:Y:S02]  /*11a0*/  UIADD3 UR4, UR8, 0x2, URZ ;  /* 0x0000000208047890 */ /* 0x000fe4000fffe03f */
[----:B------:R-:W-:Y:S01]  /*11b0*/  UIADD3 UR6, UR9, 0x80, URZ ;  /* 0x0000008009067890 */ /* 0x000fe2000fffe03f */
[----:B------:R-:W-:Y:S01]  /*11c0*/  UMOV UR5, 0x80000020 ;  /* 0x8000002000057882 */ /* 0x000fe20000000000 */
[----:B------:R-:W-:-:S07]  /*11d0*/  UMOV UR7, 0x40000040 ;  /* 0x4000004000077882 */ /* 0x000fce0000000000 */
[----:B------:R-:W-:Y:S01]  /*11e0*/  HGMMA.64x128x16.F32 R88, gdesc[UR4].tnspB, R88 ;  /* 0x41e00000045879f0 */ /* 0x000fe20008700858 */
[----:B------:R-:W-:Y:S01]  /*11f0*/  UIADD3 UR4, UR8, 0x102, URZ ;  /* 0x0000010208047890 */ /* 0x000fe2000fffe03f */
[----:B------:R-:W-:-:S10]  /*1200*/  UMOV UR5, 0x80000020 ;  /* 0x8000002000057882 */ /* 0x000fd40000000000 */
[----:B------:R-:W-:Y:S01]  /*1210*/  HGMMA.64x128x16.F32 R24, gdesc[UR4].tnspB, R24, gsb0 ;  /* 0x41e00000041879f0 */ /* 0x000fe20008000818 */
[----:B------:R-:W-:-:S05]  /*1220*/  UMOV UR4, 0x1 ;  /* 0x0000000100047882 */ /* 0x000fca0000000000 */
.L_x_15:
[----:B0-----:R-:W-:-:S05]  /*1230*/  VIMNMX R6, R3, 0x1, PT ;  /* 0x0000000103067848 */ /* 0x001fca0003fe0100 */
[----:B------:R-:W-:-:S05]  /*1240*/  IMAD.IADD R6, R3, 0x1, -R6 ;  /* 0x0000000103067824 */ /* 0x000fca00078e0a06 */
[----:B------:R-:W-:-:S13]  /*1250*/  ISETP.GE.AND P1, PT, R6, 0x1, PT ;  /* 0x000000010600780c */ /* 0x000fda0003f26270 */
[----:B------:R-:W-:Y:S05]  /*1260*/  @!P1 BRA `(.L_x_18) ;  /* 0x00000004000c9947 */ /* 0x000fea0003800000 */
[----:B------:R-:W0:Y:S01]  /*1270*/  S2UR UR6, SR_CgaCtaId ;  /* 0x00000000000679c3 */ /* 0x000e220000008800 */
[----:B------:R-:W-:Y:S01]  /*1280*/  UMOV UR5, 0x400 ;  /* 0x0000040000057882 */ /* 0x000fe20000000000 */
[----:B------:R-:W-:Y:S01]  /*1290*/  LOP3.LUT R12, R2, 0x1, RZ, 0xfc, !PT ;  /* 0x00000001020c7812 */ /* 0x000fe200078efcff */
[----:B------:R-:W-:Y:S01]  /*12a0*/  IMAD.MOV.U32 R11, RZ, RZ, RZ ;  /* 0x000000ffff0b7224 */ /* 0x000fe200078e00ff */
[----:B------:R-:W-:Y:S01]  /*12b0*/  UISETP.NE.U32.AND UP0, UPT, UR4, URZ, UPT ;  /* 0x0000003f0400728c */ /* 0x000fe2000bf05070 */
[----:B------:R-:W-:Y:S02]  /*12c0*/  IMAD.MOV.U32 R3, RZ, RZ, R6 ;  /* 0x000000ffff037224 */ /* 0x000fe400078e0006 */
[----:B------:R-:W-:Y:S01]  /*12d0*/  IMAD.MOV.U32 R5, RZ, RZ, RZ ;  /* 0x000000ffff057224 */ /* 0x000fe200078e00ff */
[----:B0-----:R-:W-:-:S04]  /*12e0*/  ULEA UR7, UR6, UR5, 0x18 ;  /* 0x0000000506077291 */ /* 0x001fc8000f8ec03f */
[----:B------:R-:W-:Y:S02]  /*12f0*/  UIADD3 UR6, UR7, 0x1c000, URZ ;  /* 0x0001c00007067890 */ /* 0x000fe4000fffe03f */
[----:B------:R-:W-:Y:S02]  /*1300*/  USHF.R.U32.HI UR5, URZ, 0x4, UR7 ;  /* 0x000000043f057899 */ /* 0x000fe40008011607 */
[----:B------:R-:W-:Y:S02]  /*1310*/  USHF.R.U32.HI UR6, URZ, 0x4, UR6 ;  /* 0x000000043f067899 */ /* 0x000fe40008011606 */
[----:B------:R-:W-:Y:S02]  /*1320*/  ULOP3.LUT UR5, UR5, 0x3fff, URZ, 0xc0, !UPT ;  /* 0x00003fff05057892 */ /* 0x000fe4000f8ec03f */
[----:B------:R-:W-:Y:S02]  /*1330*/  ULOP3.LUT UR6, UR6, 0x3fff, URZ, 0xc0, !UPT ;  /* 0x00003fff06067892 */ /* 0x000fe4000f8ec03f */
[----:B------:R-:W-:-:S02]  /*1340*/  ULOP3.LUT UR14, UR5, 0x10000, URZ, 0xfc, !UPT ;  /* 0x00010000050e7892 */ /* 0x000fc4000f8efc3f */
[----:B------:R-:W-:-:S12]  /*1350*/  ULOP3.LUT UR15, UR6, 0x1000000, URZ, 0xfc, !UPT ;  /* 0x01000000060f7892 */ /* 0x000fd8000f8efc3f */
.L_x_23:
[----:B------:R-:W-:-:S13]  /*1360*/  ISETP.NE.AND P2, PT, R12, 0x3, PT ;  /* 0x000000030c00780c */ /* 0x000fda0003f45270 */
[----:B------:R-:W-:Y:S05]  /*1370*/  @!P2 BRA `(.L_x_19) ;  /* 0x000000000004a947 */ /* 0x000fea0003800000 */
[----:B------:R-:W-:Y:S01]  /*1380*/  BPT.TRAP 0x1 ;  /* 0x000000040000795c */ /* 0x000fe20000300000 */
.L_x_19:
[----:B------:R-:W-:Y:S01]  /*1390*/  SHF.L.U32 R7, R11, 0x1f, RZ ;  /* 0x0000001f0b077819 */ /* 0x000fe200000006ff */
[----:B------:R-:W-:-:S12]  /*13a0*/  ULEA UR5, UR4, UR7, 0x3 ;  /* 0x0000000704057291 */ /* 0x000fd8000f8e183f */
.L_x_20:
[----:B0-----:R-:W-:-:S04]  /*13b0*/  IMAD.U32 R10, RZ, RZ, UR5 ;  /* 0x00000005ff0a7e24 */ /* 0x001fc8000f8e00ff */
[----:B------:R0:W1:Y:S03]  /*13c0*/  SYNCS.PHASECHK.TRANS64.TRYWAIT P1, [R10+URZ+0x38000], R7 ;  /* 0x038000070a0075a7 */ /* 0x000066000802017f */
[----:B-1----:R-:W-:Y:S05]  /*13d0*/  @!P1 NANOSLEEP.SYNCS 0x989680 ;  /* 0x009896800000995d */ /* 0x002fea0003900000 */
[----:B------:R-:W1:Y:S02]  /*13e0*/  @!P1 SYNCS.PHASECHK.TRANS64 P1, [R10+URZ+0x38000], R7 ;  /* 0x038000070a0095a7 */ /* 0x000e64000802007f */
[----:B-1----:R-:W-:Y:S05]  /*13f0*/  @!P1 BRA `(.L_x_20) ;  /* 0xfffffffc00ec9947 */ /* 0x002fea000383ffff */
[----:B------:R-:W-:Y:S01]  /*1400*/  ULEA UR5, UR4, UR14, 0x9 ;  /* 0x0000000e04057291 */ /* 0x000fe2000f8e483f */
[----:B------:R-:W-:Y:S01]  /*1410*/  WARPGROUP.ARRIVE ;  /* 0x00000000000079c5 */ /* 0x000fe20000000000 */
[----:B------:R-:W-:Y:S01]  /*1420*/  ULEA UR6, UR4, UR15, 0x9 ;  /* 0x0000000f04067291 */ /* 0x000fe2000f8e483f */
[----:B------:R-:W-:Y:S01]  /*1430*/  UMOV UR9, 0x80000020 ;  /* 0x8000002000097882 */ /* 0x000fe20000000000 */
[----:B------:R-:W-:-:S03]  /*1440*/  UMOV UR11, 0x40000040 ;  /* 0x40000040000b7882 */ /* 0x000fc60000000000 */
[----:B------:R-:W-:Y:S02]  /*1450*/  UMOV UR8, UR5 ;  /* 0x0000000500087c82 */ /* 0x000fe40008000000 */
[----:B------:R-:W-:Y:S02]  /*1460*/  UMOV UR10, UR6 ;  /* 0x00000006000a7c82 */ /* 0x000fe40008000000 */
[----:B------:R-:W-:Y:S01]  /*1470*/  HGMMA.64x128x16.F32 R88, gdesc[UR8].tnspB, R88, UP0 ;  /* 0x41e00000085879f0 */ /* 0x000fe2000bf00858 */
[----:B------:R-:W-:Y:S01]  /*1480*/  UIADD3 UR8, UR5, 0x100, URZ ;  /* 0x0000010005087890 */ /* 0x000fe2000fffe03f */
[----:B------:R-:W-:-:S10]  /*1490*/  UMOV UR9, 0x80000020 ;  /* 0x8000002000097882 */ /* 0x000fd40000000000 */
[----:B------:R-:W-:Y:S01]  /*14a0*/  HGMMA.64x128x16.F32 R24, gdesc[UR8].tnspB, R24, UP0 ;  /* 0x41e00000081879f0 */ /* 0x000fe2000bf00818 */
[----:B------:R-:W-:Y:S02]  /*14b0*/  UIADD3 UR8, UR5, 0x2, URZ ;  /* 0x0000000205087890 */ /* 0x000fe4000fffe03f */
[----:B------:R-:W-:Y:S01]  /*14c0*/  UIADD3 UR10, UR6, 0x80, URZ ;  /* 0x00000080060a7890 */ /* 0x000fe2000fffe03f */
[----:B------:R-:W-:Y:S01]  /*14d0*/  UMOV UR9, 0x80000020 ;  /* 0x8000002000097882 */ /* 0x000fe20000000000 */
[----:B------:R-:W-:-:S07]  /*14e0*/  UMOV UR11, 0x40000040 ;  /* 0x40000040000b7882 */ /* 0x000fce0000000000 */
[----:B------:R-:W-:Y:S01]  /*14f0*/  HGMMA.64x128x16.F32 R88, gdesc[UR8].tnspB, R88 ;  /* 0x41e00000085879f0 */ /* 0x000fe20008700858 */
[----:B------:R-:W-:Y:S01]  /*1500*/  UIADD3 UR8, UR5, 0x102, URZ ;  /* 0x0000010205087890 */ /* 0x000fe2000fffe03f */
[----:B------:R-:W-:-:S10]  /*1510*/  UMOV UR9, 0x80000020 ;  /* 0x8000002000097882 */ /* 0x000fd40000000000 */
[----:B------:R-:W-:Y:S03]  /*1520*/  HGMMA.64x128x16.F32 R24, gdesc[UR8].tnspB, R24, gsb0 ;  /* 0x41e00000081879f0 */ /* 0x000fe60008000818 */
[----:B------:R-:W-:Y:S02]  /*1530*/  WARPGROUP.DEPBAR.LE gsb0, 0x1 ;  /* 0x00008000000079c5 */ /* 0x000fe40000010100 */
[----:B------:R-:W-:Y:S05]  /*1540*/  @!P2 BRA `(.L_x_21) ;  /* 0x000000000004a947 */ /* 0x000fea0003800000 */
[----:B------:R-:W-:Y:S01]  /*1550*/  BPT.TRAP 0x1 ;  /* 0x000000040000795c */ /* 0x000fe20000300000 */
.L_x_21:
[----:B------:R-:W-:-:S13]  /*1560*/  ISETP.NE.AND P1, PT, R4, RZ, PT ;  /* 0x000000ff0400720c */ /* 0x000fda0003f25270 */
[----:B0-----:R-:W-:-:S05]  /*1570*/  @P1 LEA R7, R5, UR7, 0x3 ;  /* 0x0000000705071c11 */ /* 0x001fca000f8e18ff */
[----:B------:R-:W-:-:S05]  /*1580*/  @P1 VIADD R7, R7, 0x38070 ;  /* 0x0003807007071836 */ /* 0x000fca0000000000 */
[----:B------:R-:W-:-:S04]  /*1590*/  @P1 PRMT R7, R0, 0x654, R7 ;  /* 0x0000065400071816 */ /* 0x000fc80000000007 */
[----:B------:R0:W-:Y:S01]  /*15a0*/  @P1 SYNCS.ARRIVE.TRANS64.RED.A1T0 RZ, [R7+URZ], RZ ;  /* 0x000000ff07ff19a7 */ /* 0x0001e2000810043f */
[----:B------:R-:W-:-:S13]  /*15b0*/  ISETP.GT.U32.AND P1, PT, R2, 0x1, PT ;  /* 0x000000010200780c */ /* 0x000fda0003f24070 */
[----:B0-----:R-:W-:Y:S05]  /*15c0*/  @P1 BRA `(.L_x_22) ;  /* 0x0000000000041947 */ /* 0x001fea0003800000 */
[----:B------:R-:W-:Y:S01]  /*15d0*/  BPT.TRAP 0x1 ;  /* 0x000000040000795c */ /* 0x000fe20000300000 */
.L_x_22:
[----:B------:R-:W-:Y:S01]  /*15e0*/  UIADD3 UR4, UR4, 0x1, URZ ;  /* 0x0000000104047890 */ /* 0x000fe2000fffe03f */
[----:B------:R-:W-:Y:S01]  /*15f0*/  ISETP.GT.AND P2, PT, R3, 0x1, PT ;  /* 0x000000010300780c */ /* 0x000fe20003f44270 */
[----:B------:R-:W-:Y:S02]  /*1600*/  VIADD R5, R5, 0x1 ;  /* 0x0000000105057836 */ /* 0x000fe40000000000 */
[----:B------:R-:W-:Y:S01]  /*1610*/  UISETP.NE.AND UP0, UPT, UR4, 0xe, UPT ;  /* 0x0000000e0400788c */ /* 0x000fe2000bf05270 */
[----:B------:R-:W-:Y:S02]  /*1620*/  VIADD R3, R3, 0xffffffff ;  /* 0xffffffff03037836 */ /* 0x000fe40000000000 */
[C---:B------:R-:W-:Y:S01]  /*1630*/  ISETP.NE.AND P1, PT, R5.reuse, 0xe, PT ;  /* 0x0000000e0500780c */ /* 0x040fe20003f25270 */
[----:B------:R-:W-:Y:S02]  /*1640*/  USEL UR5, URZ, 0x1, UP0 ;  /* 0x000000013f057887 */ /* 0x000fe40008000000 */
[----:B------:R-:W-:Y:S01]  /*1650*/  USEL UR4, UR4, URZ, UP0 ;  /* 0x0000003f04047287 */ /* 0x000fe20008000000 */
[----:B------:R-:W-:Y:S01]  /*1660*/  SEL R5, R5, RZ, P1 ;  /* 0x000000ff05057207 */ /* 0x000fe20000800000 */
[----:B------:R-:W-:-:S02]  /*1670*/  UPLOP3.LUT UP0, UPT, UPT, UPT, UPT, 0x80, 0x0 ;  /* 0x000000000000789c */ /* 0x000fc40003f0f070 */
[----:B------:R-:W-:Y:S01]  /*1680*/  LOP3.LUT R11, R11, UR5, RZ, 0x3c, !PT ;  /* 0x000000050b0b7c12 */ /* 0x000fe2000f8e3cff */
[----:B------:R-:W-:Y:S08]  /*1690*/  @P2 BRA `(.L_x_23) ;  /* 0xfffffffc00302947 */ /* 0x000ff0000383ffff */
.L_x_18:
[----:B------:R-:W-:Y:S02]  /*16a0*/  WARPGROUP.DEPBAR.LE gsb0, 0x0 ;  /* 0x00008000000079c5 */ /* 0x000fe40000010000 */
[----:B------:R-:W-:Y:S05]  /*16b0*/  @!P0 BRA `(.L_x_24) ;  /* 0x0000000000588947 */ /* 0x000fea0003800000 */
[----:B------:R-:W-:-:S04]  /*16c0*/  LOP3.LUT R3, R2, 0x1, RZ, 0xfc, !PT ;  /* 0x0000000102037812 */ /* 0x000fc800078efcff */
[----:B------:R-:W-:-:S13]  /*16d0*/  ISETP.NE.AND P0, PT, R3, 0x3, PT ;  /* 0x000000030300780c */ /* 0x000fda0003f05270 */
[----:B------:R-:W-:Y:S05]  /*16e0*/  @!P0 BRA `(.L_x_25) ;  /* 0x0000000000048947 */ /* 0x000fea0003800000 */
[----:B------:R-:W-:Y:S01]  /*16f0*/  BPT.TRAP 0x1 ;  /* 0x000000040000795c */ /* 0x000fe20000300000 */
.L_x_25:
[----:B------:R-:W-:Y:S01]  /*1700*/  ISETP.NE.AND P0, PT, R4, RZ, PT ;  /* 0x000000ff0400720c */ /* 0x000fe20003f05270 */
[----:B------:R-:W-:Y:S01]  /*1710*/  BSSY B0, `(.L_x_26) ;  /* 0x000000e000007945 */ /* 0x000fe20003800000 */
[----:B------:R-:W-:-:S11]  /*1720*/  ISETP.GT.U32.AND P1, PT, R2, 0x1, PT ;  /* 0x000000010200780c */ /* 0x000fd60003f24070 */
[----:B------:R-:W-:Y:S05]  /*1730*/  @!P0 BRA `(.L_x_27) ;  /* 0x00000000002c8947 */ /* 0x000fea0003800000 */
[----:B------:R-:W0:Y:S01]  /*1740*/  S2R R5, SR_CgaCtaId ;  /* 0x0000000000057919 */ /* 0x000e220000008800 */
[----:B------:R-:W-:-:S05]  /*1750*/  SHF.R.U32.HI R2, RZ, 0x1, R6 ;  /* 0x00000001ff027819 */ /* 0x000fca0000011606 */
[----:B------:R-:W-:Y:S01]  /*1760*/  IMAD.WIDE.U32 R2, R2, -0x6db6db6d, RZ ;  /* 0x9249249302027825 */ /* 0x000fe200078e00ff */
[----:B------:R-:W-:-:S04]  /*1770*/  MOV R2, 0x400 ;  /* 0x0000040000027802 */ /* 0x000fc80000000f00 */
[----:B------:R-:W-:-:S05]  /*1780*/  SHF.R.U32.HI R3, RZ, 0x2, R3 ;  /* 0x00000002ff037819 */ /* 0x000fca0000011603 */
[----:B------:R-:W-:Y:S01]  /*1790*/  IMAD R6, R3, -0xe, R6 ;  /* 0xfffffff203067824 */ /* 0x000fe200078e0206 */
[----:B0-----:R-:W-:-:S05]  /*17a0*/  LEA R5, R5, R2, 0x18 ;  /* 0x0000000205057211 */ /* 0x001fca00078ec0ff */
[----:B------:R-:W-:-:S04]  /*17b0*/  IMAD R6, R6, 0x8, R5 ;  /* 0x0000000806067824 */ /* 0x000fc800078e0205 */
[----:B------:R-:W-:-:S05]  /*17c0*/  VIADD R3, R6, 0x38070 ;  /* 0x0003807006037836 */ /* 0x000fca0000000000 */
[----:B------:R-:W-:-:S04]  /*17d0*/  PRMT R3, R0, 0x654, R3 ;  /* 0x0000065400037816 */ /* 0x000fc80000000003 */
[----:B------:R0:W-:Y:S03]  /*17e0*/  SYNCS.ARRIVE.TRANS64.RED.A1T0 RZ, [R3+URZ], RZ ;  /* 0x000000ff03ff79a7 */ /* 0x0001e6000810043f */
.L_x_27:
[----:B------:R-:W-:Y:S05]  /*17f0*/  BSYNC B0 ;  /* 0x0000000000007941 */ /* 0x000fea0003800000 */
.L_x_26:
[----:B------:R-:W-:Y:S05]  /*1800*/  @P1 BRA `(.L_x_24) ;  /* 0x0000000000041947 */ /* 0x000fea0003800000 */
[----:B------:R-:W-:Y:S01]  /*1810*/  BPT.TRAP 0x1 ;  /* 0x000000040000795c */ /* 0x000fe20000300000 */
.L_x_24:
[----:B------:R-:W0:Y:S01]  /*1820*/  S2R R0, SR_TID.X ;  /* 0x0000000000007919 */ /* 0x000e220000002100 */
[----:B------:R-:W-:Y:S01]  /*1830*/  ULDC.64 UR4, c[0x0][0x280] ;  /* 0x0000a00000047ab9 */ /* 0x000fe20000000a00 */
[----:B------:R-:W1:Y:S01]  /*1840*/  S2R R2, SR_CTAID.Y ;  /* 0x0000000000027919 */ /* 0x000e620000002600 */
[----:B------:R-:W2:Y:S01]  /*1850*/  S2R R13, SR_CTAID.X ;  /* 0x00000000000d7919 */ /* 0x000ea20000002500 */
[----:B0-----:R-:W-:-:S04]  /*1860*/  SHF.R.S32.HI R3, RZ, 0x1f, R0 ;  /* 0x0000001fff037819 */ /* 0x001fc80000011400 */
[----:B------:R-:W-:-:S04]  /*1870*/  LEA.HI R3, R3, R0, RZ, 0x7 ;  /* 0x0000000003037211 */ /* 0x000fc800078f38ff */
[----:B------:R-:W-:Y:S01]  /*1880*/  LOP3.LUT R3, R3, 0xffffff80, RZ, 0xc0, !PT ;  /* 0xffffff8003037812 */ /* 0x000fe200078ec0ff */
[----:B--2---:R-:W-:-:S04]  /*1890*/  IMAD.SHL.U32 R4, R13, 0x80, RZ ;  /* 0x000000800d047824 */ /* 0x004fc800078e00ff */
[----:B------:R-:W-:Y:S02]  /*18a0*/  IMAD.IADD R5, R0, 0x1, -R3 ;  /* 0x0000000100057824 */ /* 0x000fe400078e0a03 */
[----:B-1----:R-:W-:-:S03]  /*18b0*/  IMAD.SHL.U32 R0, R2, 0x80, RZ ;  /* 0x0000008002007824 */ /* 0x002fc600078e00ff */
[----:B------:R-:W-:Y:S02]  /*18c0*/  SHF.R.S32.HI R6, RZ, 0x1f, R5 ;  /* 0x0000001fff067819 */ /* 0x000fe40000011405 */
[----:B------:R-:W-:Y:S02]  /*18d0*/  ISETP.GE.AND P0, PT, R0, UR5, PT ;  /* 0x0000000500007c0c */ /* 0x000fe4000bf06270 */
[----:B------:R-:W-:Y:S02]  /*18e0*/  LEA.HI R2, R6, R5, RZ, 0x2 ;  /* 0x0000000506027211 */ /* 0x000fe400078f10ff */
[----:B------:R-:W-:Y:S02]  /*18f0*/  ISETP.GE.OR P0, PT, R4, UR4, P0 ;  /* 0x0000000404007c0c */ /* 0x000fe40008706670 */
[--C-:B------:R-:W-:Y:S02]  /*1900*/  SHF.R.S32.HI R10, RZ, 0x2, R2.reuse ;  /* 0x00000002ff0a7819 */ /* 0x100fe40000011402 */
[----:B------:R-:W-:-:S04]  /*1910*/  SHF.R.S32.HI R3, RZ, 0x1f, R2 ;  /* 0x0000001fff037819 */ /* 0x000fc80000011402 */
[----:B------:R-:W-:-:S04]  /*1920*/  LEA.HI R3, R3, R10, RZ, 0x3 ;  /* 0x0000000a03037211 */ /* 0x000fc800078f18ff */
[----:B------:R-:W-:Y:S01]  /*1930*/  LOP3.LUT R3, R3, 0xfffffff8, RZ, 0xc0, !PT ;  /* 0xfffffff803037812 */ /* 0x000fe200078ec0ff */
[----:B------:R-:W-:Y:S06]  /*1940*/  @P0 EXIT ;  /* 0x000000000000094d */ /* 0x000fec0003800000 */
[----:B------:R-:W0:Y:S01]  /*1950*/  LDC.64 R16, c[0x0][0x5d0] ;  /* 0x00017400ff107b82 */ /* 0x000e220000000a00 */
[----:B------:R-:W-:Y:S01]  /*1960*/  LOP3.LUT R2, R2, 0x7ffffffc, RZ, 0xc0, !PT ;  /* 0x7ffffffc02027812 */ /* 0x000fe200078ec0ff */
[----:B------:R-:W-:Y:S01]  /*1970*/  IMAD.IADD R10, R10, 0x1, -R3 ;  /* 0x000000010a0a7824 */ /* 0x000fe200078e0a03 */
[----:B------:R-:W-:Y:S02]  /*1980*/  LEA.HI R3, R6, R5, RZ, 0x5 ;  /* 0x0000000506037211 */ /* 0x000fe400078f28ff */
[----:B---3-5:R-:W-:Y:S01]  /*1990*/  FSETP.NEU.AND P1, PT, R9, RZ, PT ;  /* 0x000000ff0900720b */ /* 0x028fe20003f2d000 */
[----:B------:R-:W-:Y:S01]  /*19a0*/  IMAD.IADD R2, R5, 0x1, -R2 ;  /* 0x0000000105027824 */ /* 0x000fe200078e0a02 */
[----:B------:R-:W-:Y:S02]  /*19b0*/  SHF.R.S32.HI R11, RZ, 0x1f, R10 ;  /* 0x0000001fff0b7819 */ /* 0x000fe4000001140a */
[----:B------:R-:W-:Y:S01]  /*19c0*/  SHF.R.S32.HI R5, RZ, 0x5, R3 ;  /* 0x00000005ff057819 */ /* 0x000fe20000011403 */
[----:B------:R-:W-:-:S02]  /*19d0*/  IMAD.SHL.U32 R7, R2, 0x2, RZ ;  /* 0x0000000202077824 */ /* 0x000fc400078e00ff */
[----:B------:R-:W-:-:S03]  /*19e0*/  IMAD.WIDE R2, R13, 0x80, R10 ;  /* 0x000000800d027825 */ /* 0x000fc600078e020a */
[----:B------:R-:W-:Y:S01]  /*19f0*/  SHF.R.S32.HI R13, RZ, 0x1f, R7 ;  /* 0x0000001fff0d7819 */ /* 0x000fe20000011407 */
[C---:B------:R-:W-:Y:S01]  /*1a00*/  IMAD R11, R5.reuse, -0x10, -R4 ;  /* 0xfffffff0050b7824 */ /* 0x040fe200078e0a04 */
[----:B------:R-:W-:Y:S01]  /*1a10*/  IADD3 R4, P0, R0, R7, RZ ;  /* 0x0000000700047210 */ /* 0x000fe20007f1e0ff */
[----:B------:R-:W-:-:S03]  /*1a20*/  IMAD.WIDE R2, R5, 0x10, R2 ;  /* 0x0000001005027825 */ /* 0x000fc600078e0202 */
[----:B------:R-:W-:Y:S02]  /*1a30*/  LEA.HI.X.SX32 R5, R0, R13, 0x1, P0 ;  /* 0x0000000d00057211 */ /* 0x000fe400000f0eff */
[----:B------:R-:W-:Y:S01]  /*1a40*/  IADD3 R10, R11, UR4, -R10 ;  /* 0x000000040b0a7c10 */ /* 0x000fe2000fffe80a */
[-C--:B0-----:R-:W-:Y:S01]  /*1a50*/  IMAD R6, R3, R16.reuse, RZ ;  /* 0x0000001003067224 */ /* 0x081fe200078e02ff */
[----:B------:R-:W-:Y:S01]  /*1a60*/  IADD3 R0, -R7, UR5, -R0 ;  /* 0x0000000507007c10 */ /* 0x000fe2000fffe900 */
[----:B------:R-:W-:Y:S01]  /*1a70*/  IMAD.WIDE.U32 R14, R2, R16, R4 ;  /* 0x00000010020e7225 */ /* 0x000fe200078e0004 */
[----:B------:R-:W-:Y:S02]  /*1a80*/  ISETP.GT.AND P2, PT, R10, RZ, PT ;  /* 0x000000ff0a00720c */ /* 0x000fe40003f44270 */
[--C-:B------:R-:W-:Y:S01]  /*1a90*/  SHF.L.U64.HI R20, R16, 0x3, R17.reuse ;  /* 0x0000000310147819 */ /* 0x100fe20000010211 */
[----:B------:R-:W-:Y:S01]  /*1aa0*/  IMAD R19, R2, R17, R6 ;  /* 0x0000001102137224 */ /* 0x000fe200078e0206 */
[C---:B------:R-:W-:Y:S01]  /*1ab0*/  SHF.L.U64.HI R11, R16.reuse, 0x6, R17 ;  /* 0x00000006100b7819 */ /* 0x040fe20000010211 */
[----:B------:R-:W-:Y:S01]  /*1ac0*/  IMAD.SHL.U32 R21, R16, 0x8, RZ ;  /* 0x0000000810157824 */ /* 0x000fe200078e00ff */
[----:B------:R-:W-:Y:S01]  /*1ad0*/  ISETP.GT.AND P0, PT, R0, RZ, P2 ;  /* 0x000000ff0000720c */ /* 0x000fe20001704270 */
[----:B------:R-:W-:-:S02]  /*1ae0*/  IMAD.SHL.U32 R16, R16, 0x40, RZ ;  /* 0x0000004010107824 */ /* 0x000fc400078e00ff */
[----:B------:R-:W-:Y:S01]  /*1af0*/  IMAD.IADD R19, R15, 0x1, R19 ;  /* 0x000000010f137824 */ /* 0x000fe200078e0213 */
[----:B------:R-:W-:Y:S09]  /*1b00*/  @!P1 BRA `(.L_x_28) ;  /* 0x0000005000dc9947 */ /* 0x000ff20003800000 */
[----:B------:R-:W-:Y:S01]  /*1b10*/  ULDC.64 UR6, c[0x0][0x5b0] ;  /* 0x00016c0000067ab9 */ /* 0x000fe20000000a00 */
[----:B------:R-:W-:Y:S01]  /*1b20*/  ULDC.64 UR8, c[0x0][0x5a8] ;  /* 0x00016a0000087ab9 */ /* 0x000fe20000000a00 */
[----:B------:R-:W-:Y:S01]  /*1b30*/  IMAD R17, R3, UR6, RZ ;  /* 0x0000000603117c24 */ /* 0x000fe2000f8e02ff */
[----:B------:R-:W-:Y:S01]  /*1b40*/  ULDC.64 UR4, c[0x0][0x5c8] ;  /* 0x0001720000047ab9 */ /* 0x000fe20000000a00 */
[----:B------:R-:W-:-:S04]  /*1b50*/  IMAD.WIDE.U32 R6, R2, UR6, R4 ;  /* 0x0000000602067c25 */ /* 0x000fc8000f8e0004 */
[----:B------:R-:W-:Y:S01]  /*1b60*/  IMAD R17, R2, UR7, R17 ;  /* 0x0000000702117c24 */ /* 0x000fe2000f8e0211 */
[----:B------:R-:W-:-:S03]  /*1b70*/  LEA R12, P1, R6, UR8, 0x1 ;  /* 0x00000008060c7c11 */ /* 0x000fc6000f8208ff */
[----:B------:R-:W-:-:S05]  /*1b80*/  IMAD.IADD R7, R7, 0x1, R17 ;  /* 0x0000000107077824 */ /* 0x000fca00078e0211 */
[----:B------:R-:W-:-:S05]  /*1b90*/  LEA.HI.X R13, R6, UR9, R7, 0x1, P1 ;  /* 0x00000009060d7c11 */ /* 0x000fca00088f0c07 */
[----:B------:R-:W2:Y:S01]  /*1ba0*/  @P0 LDG.E.LTC128B.U16 R15, desc[UR12][R12.64] ;  /* 0x0000000c0c0f0981 */ /* 0x000ea2000c1e1520 */
[----:B------:R-:W-:Y:S01]  /*1bb0*/  ISETP.GT.AND P1, PT, R0, 0x1, P2 ;  /* 0x000000010000780c */ /* 0x000fe20001724270 */
[----:B------:R-:W-:Y:S01]  /*1bc0*/  BSSY B0, `(.L_x_29) ;  /* 0x000000b000007945 */ /* 0x000fe20003800000 */
[----:B--2---:R-:W-:-:S05]  /*1bd0*/  HADD2.F32 R6, -RZ, R15.H0_H0 ;  /* 0x2000000fff067230 */ /* 0x004fca0000004100 */
[----:B------:R-:W-:Y:S01]  /*1be0*/  FMUL R7, R6, R9 ;  /* 0x0000000906077220 */ /* 0x000fe20000400000 */
[----:B------:R-:W-:-:S03]  /*1bf0*/  LEA R6, P3, R14, UR4, 0x1 ;  /* 0x000000040e067c11 */ /* 0x000fc6000f8608ff */
[----:B------:R-:W-:Y:S01]  /*1c00*/  FFMA R7, R88, R8, R7 ;  /* 0x0000000858077223 */ /* 0x000fe20000000007 */
[----:B------:R-:W-:-:S04]  /*1c10*/  PRMT R88, R15, 0x7610, R88 ;  /* 0x000076100f587816 */ /* 0x000fc80000000058 */
[----:B------:R-:W-:Y:S02]  /*1c20*/  F2FP.F16.F32.PACK_AB R18, RZ, R7 ;  /* 0x00000007ff12723e */ /* 0x000fe400000000ff */
[----:B------:R-:W-:-:S05]  /*1c30*/  LEA.HI.X R7, R14, UR5, R19, 0x1, P3 ;  /* 0x000000050e077c11 */ /* 0x000fca00098f0c13 */
[----:B------:R0:W-:Y:S01]  /*1c40*/  @P0 STG.E.U16 desc[UR12][R6.64], R18 ;  /* 0x0000001206000986 */ /* 0x0001e2000c10150c */
[----:B------:R-:W-:Y:S05]  /*1c50*/  @!P1 BRA `(.L_x_30) ;  /* 0x0000000000049947 */ /* 0x000fea0003800000 */
[----:B------:R1:W5:Y:S02]  /*1c60*/  LDG.E.LTC128B.U16 R88, desc[UR12][R12.64+0x2] ;  /* 0x0000020c0c587981 */ /* 0x000364000c1e1520 */
.L_x_30:
[----:B------:R-:W-:Y:S05]  /*1c70*/  BSYNC B0 ;  /* 0x0000000000007941 */ /* 0x000fea0003800000 */
.L_x_29:
[----:B------:R-:W-:Y:S01]  /*1c80*/  USHF.L.U32 UR4, UR6, 0x3, URZ ;  /* 0x0000000306047899 */ /* 0x000fe2000800063f */
[----:B0----5:R-:W-:Y:S01]  /*1c90*/  HADD2.F32 R18, -RZ, R88.H0_H0 ;  /* 0x20000058ff127230 */ /* 0x021fe20000004100 */
[----:B------:R-:W-:Y:S01]  /*1ca0*/  USHF.L.U64.HI UR5, UR6, 0x3, UR7 ;  /* 0x0000000306057899 */ /* 0x000fe20008010207 */
[----:B------:R-:W-:-:S03]  /*1cb0*/  ISETP.GT.AND P0, PT, R10, 0x8, PT ;  /* 0x000000080a00780c */ /* 0x000fc60003f04270 */
[----:B------:R-:W-:Y:S02]  /*1cc0*/  IMAD.U32 R14, RZ, RZ, UR4 ;  /* 0x00000004ff0e7e24 */ /* 0x000fe4000f8e00ff */
[----:B------:R-:W-:Y:S01]  /*1cd0*/  FMUL R22, R18, R9 ;  /* 0x0000000912167220 */ /* 0x000fe20000400000 */
[----:B------:R-:W-:Y:S01]  /*1ce0*/  IMAD.U32 R15, RZ, RZ, UR5 ;  /* 0x00000005ff0f7e24 */ /* 0x000fe2000f8e00ff */
[----:B------:R-:W-:Y:S02]  /*1cf0*/  ISETP.GT.AND P3, PT, R0, RZ, P0 ;  /* 0x000000ff0000720c */ /* 0x000fe40000764270 */
[----:B------:R-:W-:Y:S01]  /*1d00*/  FFMA R22, R89, R8, R22 ;  /* 0x0000000859167223 */ /* 0x000fe20000000016 */
[----:B------:R-:W-:-:S04]  /*1d10*/  IMAD.WIDE.U32 R18, R2, UR6, R14 ;  /* 0x0000000602127c25 */ /* 0x000fc8000f8e000e */
[----:B------:R-:W-:Y:S02]  /*1d20*/  F2FP.F16.F32.PACK_AB R89, RZ, R22 ;  /* 0x00000016ff59723e */ /* 0x000fe400000000ff */
[----:B------:R-:W-:-:S03]  /*1d30*/  IADD3 R23, P4, R4, R18, RZ ;  /* 0x0000001204177210 */ /* 0x000fc60007f9e0ff */
[----:B------:R0:W-:Y:S01]  /*1d40*/  @P1 STG.E.U16 desc[UR12][R6.64+0x2], R89 ;  /* 0x0000025906001986 */ /* 0x0001e2000c10150c */
[----:B------:R-:W-:Y:S02]  /*1d50*/  IADD3.X R22, R5, R17, R19, P4, !PT ;  /* 0x0000001105167210 */ /* 0x000fe400027fe413 */
[----:B------:R-:W-:-:S04]  /*1d60*/  LEA R18, P4, R23, UR8, 0x1 ;  /* 0x0000000817127c11 */ /* 0x000fc8000f8808ff */
[----:B------:R-:W-:-:S05]  /*1d70*/  LEA.HI.X R19, R23, UR9, R22, 0x1, P4 ;  /* 0x0000000917137c11 */ /* 0x000fca000a0f0c16 */
[----:B------:R-:W2:Y:S01]  /*1d80*/  @P3 LDG.E.LTC128B.U16 R88, desc[UR12][R18.64] ;  /* 0x0000000c12583981 */ /* 0x000ea2000c1e1520 */
[C---:B------:R-:W-:Y:S01]  /*1d90*/  IMAD.SHL.U32 R17, R21.reuse, 0x2, RZ ;  /* 0x0000000215117824 */ /* 0x040fe200078e00ff */
[----:B------:R-:W-:Y:S01]  /*1da0*/  SHF.L.U64.HI R21, R21, 0x1, R20 ;  /* 0x0000000115157819 */ /* 0x000fe20000010214 */
[----:B------:R-:W-:Y:S01]  /*1db0*/  BSSY B0, `(.L_x_31) ;  /* 0x000000b000007945 */ /* 0x000fe20003800000 */
[----:B------:R-:W-:Y:S01]  /*1dc0*/  ISETP.GT.AND P1, PT, R0, 0x1, P0 ;  /* 0x000000010000780c */ /* 0x000fe20000724270 */
[----:B--2---:R-:W-:-:S05]  /*1dd0*/  HADD2.F32 R22, -RZ, R88.H0_H0 ;  /* 0x20000058ff167230 */ /* 0x004fca0000004100 */
[----:B------:R-:W-:Y:S01]  /*1de0*/  FMUL R23, R22, R9 ;  /* 0x0000000916177220 */ /* 0x000fe20000400000 */
[----:B------:R-:W-:-:S03]  /*1df0*/  IADD3 R22, P4, R17, R6, RZ ;  /* 0x0000000611167210 */ /* 0x000fc60007f9e0ff */
[----:B------:R-:W-:-:S05]  /*1e00*/  FFMA R23, R90, R8, R23 ;  /* 0x000000085a177223 */ /* 0x000fca0000000017 */
[----:B------:R-:W-:Y:S01]  /*1e10*/  F2FP.F16.F32.PACK_AB R20, RZ, R23 ;  /* 0x00000017ff14723e */ /* 0x000fe200000000ff */
[----:B------:R-:W-:-:S05]  /*1e20*/  IMAD.X R23, R21, 0x1, R7, P4 ;  /* 0x0000000115177824 */ /* 0x000fca00020e0607 */
[----:B------:R0:W-:Y:S01]  /*1e30*/  @P3 STG.E.U16 desc[UR12][R22.64], R20 ;  /* 0x0000001416003986 */ /* 0x0001e2000c10150c */
[----:B------:R-:W-:Y:S05]  /*1e40*/  @!P1 BRA `(.L_x_32) ;  /* 0x0000000000049947 */ /* 0x000fea0003800000 */
[----:B------:R2:W5:Y:S02]  /*1e50*/  LDG.E.LTC128B.U16 R88, desc[UR12][R18.64+0x2] ;  /* 0x0000020c12587981 */ /* 0x000564000c1e1520 */
.L_x_32:
[----:B------:R-:W-:Y:S05]  /*1e60*/  BSYNC B0 ;  /* 0x0000000000007941 */ /* 0x000fea0003800000 */
.L_x_31:
[----:B0----5:R-:W-:Y:S01]  /*1e70*/  HADD2.F32 R20, -RZ, R88.H0_H0 ;  /* 0x20000058ff147230 */ /* 0x021fe20000004100 */
[----:B------:R-:W-:Y:S01]  /*1e80*/  ISETP.GT.AND P3, PT, R0, 0x8, P2 ;  /* 0x000000080000780c */ /* 0x000fe20001764270 */
[----:B------:R-:W-:Y:S03]  /*1e90*/  BSSY B0, `(.L_x_33) ;  /* 0x0000007000007945 */ /* 0x000fe60003800000 */
[----:B------:R-:W-:-:S04]  /*1ea0*/  FMUL R20, R20, R9 ;  /* 0x0000000914147220 */ /* 0x000fc80000400000 */
[----:B------:R-:W-:-:S05]  /*1eb0*/  FFMA R20, R91, R8, R20 ;  /* 0x000000085b147223 */ /* 0x000fca0000000014 */
[----:B------:R-:W-:-:S05]  /*1ec0*/  F2FP.F16.F32.PACK_AB R20, RZ, R20 ;  /* 0x00000014ff14723e */ /* 0x000fca00000000ff */
[----:B------:R0:W-:Y:S01]  /*1ed0*/  @P1 STG.E.U16 desc[UR12][R22.64+0x2], R20 ;  /* 0x0000021416001986 */ /* 0x0001e2000c10150c */
[----:B------:R-:W-:Y:S05]  /*1ee0*/  @!P3 BRA `(.L_x_34) ;  /* 0x000000000004b947 */ /* 0x000fea0003800000 */
[----:B------:R3:W5:Y:S02]  /*1ef0*/  LDG.E.LTC128B.U16 R88, desc[UR12][R12.64+0x10] ;  /* 0x0000100c0c587981 */ /* 0x000764000c1e1520 */
.L_x_34:
[----:B------:R-:W-:Y:S05]  /*1f00*/  BSYNC B0 ;  /* 0x0000000000007941 */ /* 0x000fea0003800000 */
.L_x_33:
        /* <DEDUP_REMOVED lines=9> */
.L_x_36:
[----:B------:R-:W-:Y:S05]  /*1fa0*/  BSYNC B0 ;  /* 0x0000000000007941 */ /* 0x000fea0003800000 */
.L_x_35:
[----:B-----5:R-:W-:Y:S01]  /*1fb0*/  HADD2.F32 R20, -RZ, R88.H0_H0 ;  /* 0x20000058ff147230 */ /* 0x020fe20000004100 */
        /* <DEDUP_REMOVED lines=8> */
.L_x_38:
[----:B------:R-:W-:Y:S05]  /*2040*/  BSYNC B0 ;  /* 0x0000000000007941 */ /* 0x000fea0003800000 */
.L_x_37:
        /* <DEDUP_REMOVED lines=9> */
.L_x_40:
[----:B------:R-:W-:Y:S05]  /*20e0*/  BSYNC B0 ;  /* 0x0000000000007941 */ /* 0x000fea0003800000 */
.L_x_39:
        /* <DEDUP_REMOVED lines=9> */
.L_x_42:
[----:B------:R-:W-:Y:S05]  /*2180*/  BSYNC B0 ;  /* 0x0000000000007941 */ /* 0x000fea0003800000 */
.L_x_41:
        /* <DEDUP_REMOVED lines=9> */
.L_x_44:
[----:B------:R-:W-:Y:S05]  /*2220*/  BSYNC B0 ;  /* 0x0000000000007941 */ /* 0x000fea0003800000 */
.L_x_43:
        /* <DEDUP_REMOVED lines=9> */
.L_x_46:
[----:B------:R-:W-:Y:S05]  /*22c0*/  BSYNC B0 ;  /* 0x0000000000007941 */ /* 0x000fea0003800000 */
.L_x_45:
        /* <DEDUP_REMOVED lines=9> */
.L_x_48:
[----:B------:R-:W-:Y:S05]  /*2360*/  BSYNC B0 ;  /* 0x0000000000007941 */ /* 0x000fea0003800000 */
.L_x_47:
        /* <DEDUP_REMOVED lines=9> */
.L_x_50:
[----:B------:R-:W-:Y:S05]  /*2400*/  BSYNC B0 ;  /* 0x0000000000007941 */ /* 0x000fea0003800000 */
.L_x_49:
        /* <DEDUP_REMOVED lines=9> */
.L_x_52:
[----:B------:R-:W-:Y:S05]  /*24a0*/  BSYNC B0 ;  /* 0x0000000000007941 */ /* 0x000fea0003800000 */
.L_x_51:
        /* <DEDUP_REMOVED lines=9> */
.L_x_54:
[----:B------:R-:W-:Y:S05]  /*2540*/  BSYNC B0 ;  /* 0x0000000000007941 */ /* 0x000fea0003800000 */
.L_x_53:
        /* <DEDUP_REMOVED lines=9> */
.L_x_56:
[----:B------:R-:W-:Y:S05]  /*25e0*/  BSYNC B0 ;  /* 0x0000000000007941 */ /* 0x000fea0003800000 */
.L_x_55:
        /* <DEDUP_REMOVED lines=9> */
.L_x_58:
[----:B------:R-:W-:Y:S05]  /*2680*/  BSYNC B0 ;  /* 0x0000000000007941 */ /* 0x000fea0003800000 */
.L_x_57:
        /* <DEDUP_REMOVED lines=9> */
.L_x_60:
[----:B------:R-:W-:Y:S05]  /*2720*/  BSYNC B0 ;  /* 0x0000000000007941 */ /* 0x000fea0003800000 */
.L_x_59:
        /* <DEDUP_REMOVED lines=9> */
.L_x_62:
[----:B------:R-:W-:Y:S05]  /*27c0*/  BSYNC B0 ;  /* 0x0000000000007941 */ /* 0x000fea0003800000 */
.L_x_61:
        /* <DEDUP_REMOVED lines=9> */
.L_x_64:
[----:B------:R-:W-:Y:S05]  /*2860*/  BSYNC B0 ;  /* 0x0000000000007941 */ /* 0x000fea0003800000 */
.L_x_63:
        /* <DEDUP_REMOVED lines=9> */
.L_x_66:
[----:B------:R-:W-:Y:S05]  /*2900*/  BSYNC B0 ;  /* 0x0000000000007941 */ /* 0x000fea0003800000 */
.L_x_65:
        /* <DEDUP_REMOVED lines=9> */
.L_x_68:
[----:B------:R-:W-:Y:S05]  /*29a0*/  BSYNC B0 ;  /* 0x0000000000007941 */ /* 0x000fea0003800000 */
.L_x_67:
        /* <DEDUP_REMOVED lines=9> */
.L_x_70:
[----:B------:R-:W-:Y:S05]  /*2a40*/  BSYNC B0 ;  /* 0x0000000000007941 */ /* 0x000fea0003800000 */
.L_x_69:
        /* <DEDUP_REMOVED lines=9> */
.L_x_72:
[----:B------:R-:W-:Y:S05]  /*2ae0*/  BSYNC B0 ;  /* 0x0000000000007941 */ /* 0x000fea0003800000 */
.L_x_71:
        /* <DEDUP_REMOVED lines=9> */
.L_x_74:
[----:B------:R-:W-:Y:S05]  /*2b80*/  BSYNC B0 ;  /* 0x0000000000007941 */ /* 0x000fea0003800000 */
.L_x_73:
        /* <DEDUP_REMOVED lines=9> */
.L_x_76:
[----:B------:R-:W-:Y:S05]  /*2c20*/  BSYNC B0 ;  /* 0x0000000000007941 */ /* 0x000fea0003800000 */
.L_x_75:
        /* <DEDUP_REMOVED lines=9> */
.L_x_78:
[----:B------:R-:W-:Y:S05]  /*2cc0*/  BSYNC B0 ;  /* 0x0000000000007941 */ /* 0x000fea0003800000 */
.L_x_77:
        /* <DEDUP_REMOVED lines=9> */
.L_x_80:
[----:B------:R-:W-:Y:S05]  /*2d60*/  BSYNC B0 ;  /* 0x0000000000007941 */ /* 0x000fea0003800000 */
.L_x_79:
        /* <DEDUP_REMOVED lines=9> */
.L_x_82:
[----:B------:R-:W-:Y:S05]  /*2e00*/  BSYNC B0 ;  /* 0x0000000000007941 */ /* 0x000fea0003800000 */
.L_x_81:
        /* <DEDUP_REMOVED lines=9> */
.L_x_84:
[----:B------:R-:W-:Y:S05]  /*2ea0*/  BSYNC B0 ;  /* 0x0000000000007941 */ /* 0x000fea0003800000 */
.L_x_83:
        /* <DEDUP_REMOVED lines=9> */
.L_x_86:
[----:B------:R-:W-:Y:S05]  /*2f40*/  BSYNC B0 ;  /* 0x0000000000007941 */ /* 0x000fea0003800000 */
.L_x_85:
        /* <DEDUP_REMOVED lines=9> */
.L_x_88:
[----:B------:R-:W-:Y:S05]  /*2fe0*/  BSYNC B0 ;  /* 0x0000000000007941 */ /* 0x000fea0003800000 */
.L_x_87:
        /* <DEDUP_REMOVED lines=9> */
.L_x_90:
[----:B------:R-:W-:Y:S05]  /*3080*/  BSYNC B0 ;  /* 0x0000000000007941 */ /* 0x000fea0003800000 */
.L_x_89:
        /* <DEDUP_REMOVED lines=9> */
.L_x_92:
[----:B------:R-:W-:Y:S05]  /*3120*/  BSYNC B0 ;  /* 0x0000000000007941 */ /* 0x000fea0003800000 */
.L_x_91:
        /* <DEDUP_REMOVED lines=9> */
.L_x_94:
[----:B------:R-:W-:Y:S05]  /*31c0*/  BSYNC B0 ;  /* 0x0000000000007941 */ /* 0x000fea0003800000 */
.L_x_93:
        /* <DEDUP_REMOVED lines=9> */
.L_x_96:
[----:B------:R-:W-:Y:S05]  /*3260*/  BSYNC B0 ;  /* 0x0000000000007941 */ /* 0x000fea0003800000 */
.L_x_95:
        /* <DEDUP_REMOVED lines=9> */
.L_x_98:
[----:B------:R-:W-:Y:S05]  /*3300*/  BSYNC B0 ;  /* 0x0000000000007941 */ /* 0x000fea0003800000 */
.L_x_97:
        /* <DEDUP_REMOVED lines=9> */
.L_x_100:
[----:B------:R-:W-:Y:S05]  /*33a0*/  BSYNC B0 ;  /* 0x0000000000007941 */ /* 0x000fea0003800000 */
.L_x_99:
        /* <DEDUP_REMOVED lines=9> */
.L_x_102:
[----:B------:R-:W-:Y:S05]  /*3440*/  BSYNC B0 ;  /* 0x0000000000007941 */ /* 0x000fea0003800000 */
.L_x_101:
        /* <DEDUP_REMOVED lines=9> */
.L_x_104:
[----:B------:R-:W-:Y:S05]  /*34e0*/  BSYNC B0 ;  /* 0x0000000000007941 */ /* 0x000fea0003800000 */
.L_x_103:
        /* <DEDUP_REMOVED lines=9> */
.L_x_106:
[----:B------:R-:W-:Y:S05]  /*3580*/  BSYNC B0 ;  /* 0x0000000000007941 */ /* 0x000fea0003800000 */
.L_x_105:
        /* <DEDUP_REMOVED lines=9> */
.L_x_108:
[----:B------:R-:W-:Y:S05]  /*3620*/  BSYNC B0 ;  /* 0x0000000000007941 */ /* 0x000fea0003800000 */
.L_x_107:
        /* <DEDUP_REMOVED lines=9> */
.L_x_110:
[----:B------:R-:W-:Y:S05]  /*36c0*/  BSYNC B0 ;  /* 0x0000000000007941 */ /* 0x000fea0003800000 */
.L_x_109:
        /* <DEDUP_REMOVED lines=9> */
.L_x_112:
[----:B------:R-:W-:Y:S05]  /*3760*/  BSYNC B0 ;  /* 0x0000000000007941 */ /* 0x000fea0003800000 */
.L_x_111:
        /* <DEDUP_REMOVED lines=9> */
.L_x_114:
[----:B------:R-:W-:Y:S05]  /*3800*/  BSYNC B0 ;  /* 0x0000000000007941 */ /* 0x000fea0003800000 */
.L_x_113:
        /* <DEDUP_REMOVED lines=9> */
.L_x_116:
[----:B------:R-:W-:Y:S05]  /*38a0*/  BSYNC B0 ;  /* 0x0000000000007941 */ /* 0x000fea0003800000 */
.L_x_115:
        /* <DEDUP_REMOVED lines=9> */
.L_x_118:
[----:B------:R-:W-:Y:S05]  /*3940*/  BSYNC B0 ;  /* 0x0000000000007941 */ /* 0x000fea0003800000 */
.L_x_117:
        /* <DEDUP_REMOVED lines=9> */
.L_x_120:
[----:B------:R-:W-:Y:S05]  /*39e0*/  BSYNC B0 ;  /* 0x0000000000007941 */ /* 0x000fea0003800000 */
.L_x_119:
        /* <DEDUP_REMOVED lines=9> */
.L_x_122:
[----:B------:R-:W-:Y:S05]  /*3a80*/  BSYNC B0 ;  /* 0x0000000000007941 */ /* 0x000fea0003800000 */
.L_x_121:
        /* <DEDUP_REMOVED lines=9> */
.L_x_124:
[----:B------:R-:W-:Y:S05]  /*3b20*/  BSYNC B0 ;  /* 0x0000000000007941 */ /* 0x000fea0003800000 */
.L_x_123:
        /* <DEDUP_REMOVED lines=9> */
.L_x_126:
[----:B------:R-:W-:Y:S05]  /*3bc0*/  BSYNC B0 ;  /* 0x0000000000007941 */ /* 0x000fea0003800000 */
.L_x_125:
        /* <DEDUP_REMOVED lines=9> */
.L_x_128:
[----:B------:R-:W-:Y:S05]  /*3c60*/  BSYNC B0 ;  /* 0x0000000000007941 */ /* 0x000fea0003800000 */
.L_x_127:
        /* <DEDUP_REMOVED lines=9> */
.L_x_130:
[----:B------:R-:W-:Y:S05]  /*3d00*/  BSYNC B0 ;  /* 0x0000000000007941 */ /* 0x000fea0003800000 */
.L_x_129:
        /* <DEDUP_REMOVED lines=9> */
.L_x_132:
[----:B------:R-:W-:Y:S05]  /*3da0*/  BSYNC B0 ;  /* 0x0000000000007941 */ /* 0x000fea0003800000 */
.L_x_131:
        /* <DEDUP_REMOVED lines=9> */
.L_x_134:
[----:B------:R-:W-:Y:S05]  /*3e40*/  BSYNC B0 ;  /* 0x0000000000007941 */ /* 0x000fea0003800000 */
.L_x_133:
        /* <DEDUP_REMOVED lines=9> */
.L_x_136:
[----:B------:R-:W-:Y:S05]  /*3ee0*/  BSYNC B0 ;  /* 0x0000000000007941 */ /* 0x000fea0003800000 */
.L_x_135:
        /* <DEDUP_REMOVED lines=9> */
.L_x_138:
[----:B------:R-:W-:Y:S05]  /*3f80*/  BSYNC B0 ;  /* 0x0000000000007941 */ /* 0x000fea0003800000 */
.L_x_137:
        /* <DEDUP_REMOVED lines=9> */
.L_x_140:
[----:B------:R-:W-:Y:S05]  /*4020*/  BSYNC B0 ;  /* 0x0000000000007941 */ /* 0x000fea0003800000 */
.L_x_139:
        /* <DEDUP_REMOVED lines=9> */
.L_x_142:
[----:B------:R-:W-:Y:S05]  /*40c0*/  BSYNC B0 ;  /* 0x0000000000007941 */ /* 0x000fea0003800000 */
.L_x_141:
        /* <DEDUP_REMOVED lines=9> */
.L_x_144:
[----:B------:R-:W-:Y:S05]  /*4160*/  BSYNC B0 ;  /* 0x0000000000007941 */ /* 0x000fea0003800000 */
.L_x_143:
        /* <DEDUP_REMOVED lines=9> */
.L_x_146:
[----:B------:R-:W-:Y:S05]  /*4200*/  BSYNC B0 ;  /* 0x0000000000007941 */ /* 0x000fea0003800000 */
.L_x_145:
        /* <DEDUP_REMOVED lines=9> */
.L_x_148:
[----:B------:R-:W-:Y:S05]  /*42a0*/  BSYNC B0 ;  /* 0x0000000000007941 */ /* 0x000fea0003800000 */
.L_x_147:
[----:B01-345:R-:W-:Y:S01]  /*42b0*/  HADD2.F32 R12, -RZ, R88.H0_H0 ;  /* 0x20000058ff0c7230 */ /* 0x03bfe20000004100 */
        /* <DEDUP_REMOVED lines=8> */
.L_x_150:
[----:B------:R-:W-:Y:S05]  /*4340*/  BSYNC B0 ;  /* 0x0000000000007941 */ /* 0x000fea0003800000 */
.L_x_149:
[----:B0----5:R-:W-:Y:S01]  /*4350*/  HADD2.F32 R12, -RZ, R88.H0_H0 ;  /* 0x20000058ff0c7230 */ /* 0x021fe20000004100 */
[----:B------:R-:W-:Y:S01]  /*4360*/  ISETP.GT.AND P1, PT, R0, 0x79, P0 ;  /* 0x000000790000780c */ /* 0x000fe20000724270 */
[----:B------:R-:W-:Y:S01]  /*4370*/  BSSY B0, `(.L_x_151) ;  /* 0x000000b000007945 */ /* 0x000fe20003800000 */
[----:B------:R-:W-:Y:S02]  /*4380*/  IADD3 R91, P0, R2, 0x40, RZ ;  /* 0x00000040025b7810 */ /* 0x000fe40007f1e0ff */
[----:B------:R-:W-:Y:S01]  /*4390*/  FMUL R13, R12, R9 ;  /* 0x000000090c0d7220 */ /* 0x000fe20000400000 */
[----:B------:R-:W-:-:S03]  /*43a0*/  @P3 IMAD.MOV.U32 R12, RZ, RZ, R22 ;  /* 0x000000ffff0c3224 */ /* 0x000fc600078e0016 */
[----:B------:R-:W-:-:S05]  /*43b0*/  FFMA R13, R150, R8, R13 ;  /* 0x00000008960d7223 */ /* 0x000fca000000000d */
[----:B------:R-:W-:-:S04]  /*43c0*/  F2FP.F16.F32.PACK_AB R13, RZ, R13 ;  /* 0x0000000dff0d723e */ /* 0x000fc800000000ff */
[----:B------:R-:W-:Y:S01]  /*43d0*/  PRMT R20, R13, 0x7610, R20 ;  /* 0x000076100d147816 */ /* 0x000fe20000000014 */
[----:B------:R-:W-:-:S05]  /*43e0*/  @P3 IMAD.MOV.U32 R13, RZ, RZ, R23 ;  /* 0x000000ffff0d3224 */ /* 0x000fca00078e0017 */
[----:B------:R0:W-:Y:S01]  /*43f0*/  @P3 STG.E.U16 desc[UR12][R12.64+0xf0], R20 ;  /* 0x0000f0140c003986 */ /* 0x0001e2000c10150c */
[----:B------:R-:W-:Y:S05]  /*4400*/  @!P1 BRA `(.L_x_152) ;  /* 0x0000000000049947 */ /* 0x000fea0003800000 */
[----:B------:R3:W5:Y:S02]  /*4410*/  LDG.E.LTC128B.U16 R88, desc[UR12][R18.64+0xf2] ;  /* 0x0000f20c12587981 */ /* 0x000764000c1e1520 */
.L_x_152:
[----:B------:R-:W-:Y:S05]  /*4420*/  BSYNC B0 ;  /* 0x0000000000007941 */ /* 0x000fea0003800000 */
.L_x_151:
[----:B-----5:R-:W-:Y:S02]  /*4430*/  HADD2.F32 R2, -RZ, R88.H0_H0 ;  /* 0x20000058ff027230 */ /* 0x020fe40000004100 */
[----:B------:R-:W-:Y:S01]  /*4440*/  IMAD.X R3, RZ, RZ, R3, P0 ;  /* 0x000000ffff037224 */ /* 0x000fe200000e0603 */
[----:B------:R-:W-:Y:S01]  /*4450*/  ISETP.GT.AND P0, PT, R10, 0x40, PT ;  /* 0x000000400a00780c */ /* 0x000fe20003f04270 */
[----:B0-----:R-:W-:-:S04]  /*4460*/  IMAD.WIDE.U32 R12, R91, UR6, R4 ;  /* 0x000000065b0c7c25 */ /* 0x001fc8000f8e0004 */
[----:B------:R-:W-:Y:S01]  /*4470*/  FMUL R2, R2, R9 ;  /* 0x0000000902027220 */ /* 0x000fe20000400000 */
[----:B------:R-:W-:Y:S01]  /*4480*/  ISETP.GT.AND P3, PT, R0, RZ, P0 ;  /* 0x000000ff0000720c */ /* 0x000fe20000764270 */
[----:B-123--:R-:W-:Y:S02]  /*4490*/  IMAD R18, R3, UR6, RZ ;  /* 0x0000000603127c24 */ /* 0x00efe4000f8e02ff */
[----:B------:R-:W-:Y:S02]  /*44a0*/  FFMA R2, R151, R8, R2 ;  /* 0x0000000897027223 */ /* 0x000fe40000000002 */
[----:B------:R-:W-:-:S03]  /*44b0*/  IMAD R93, R91, UR7, R18 ;  /* 0x000000075b5d7c24 */ /* 0x000fc6000f8e0212 */
[----:B------:R-:W-:Y:S01]  /*44c0*/  F2FP.F16.F32.PACK_AB R18, RZ, R2 ;  /* 0x00000002ff12723e */ /* 0x000fe200000000ff */
[----:B------:R-:W-:Y:S01]  /*44d0*/  IMAD.IADD R3, R13, 0x1, R93 ;  /* 0x000000010d037824 */ /* 0x000fe200078e025d */
[----:B------:R-:W-:-:S03]  /*44e0*/  LEA R2, P2, R12, UR8, 0x1 ;  /* 0x000000080c027c11 */ /* 0x000fc6000f8408ff */
[----:B------:R0:W-:Y:S01]  /*44f0*/  @P1 STG.E.U16 desc[UR12][R22.64+0xf2], R18 ;  /* 0x0000f21216001986 */ /* 0x0001e2000c10150c */
        /* <DEDUP_REMOVED lines=15> */
.L_x_154:
[----:B------:R-:W-:Y:S05]  /*45f0*/  BSYNC B0 ;  /* 0x0000000000007941 */ /* 0x000fea0003800000 */
.L_x_153:
[----:B-----5:R-:W-:Y:S01]  /*4600*/  HADD2.F32 R16, -RZ, R88.H0_H0 ;  /* 0x20000058ff107230 */ /* 0x020fe20000004100 */
[----:B------:R-:W-:Y:S01]  /*4610*/  ISETP.GT.AND P1, PT, R10, 0x48, PT ;  /* 0x000000480a00780c */ /* 0x000fe20003f24270 */
[----:B------:R-:W-:Y:S01]  /*4620*/  IMAD.WIDE.U32 R14, R91, UR6, R14 ;  /* 0x000000065b0e7c25 */ /* 0x000fe2000f8e000e */
[----:B------:R-:W-:Y:S03]  /*4630*/  BSSY B0, `(.L_x_155) ;  /* 0x000000e000007945 */ /* 0x000fe60003800000 */
[----:B------:R-:W-:Y:S01]  /*4640*/  FMUL R16, R16, R9 ;  /* 0x0000000910107220 */ /* 0x000fe20000400000 */
[----:B------:R-:W-:Y:S01]  /*4650*/  @P2 IMAD.MOV.U32 R10, RZ, RZ, R12 ;  /* 0x000000ffff0a2224 */ /* 0x000fe200078e000c */
[----:B0-----:R-:W-:Y:S02]  /*4660*/  IADD3 R11, P3, R4, R14, RZ ;  /* 0x0000000e040b7210 */ /* 0x001fe40007f7e0ff */
[----:B------:R-:W-:-:S02]  /*4670*/  FFMA R16, R25, R8, R16 ;  /* 0x0000000819107223 */ /* 0x000fc40000000010 */
[----:B------:R-:W-:Y:S02]  /*4680*/  IADD3.X R14, R5, R93, R15, P3, !PT ;  /* 0x0000005d050e7210 */ /* 0x000fe40001ffe40f */
[C---:B------:R-:W-:Y:S02]  /*4690*/  LEA R4, P4, R11.reuse, UR8, 0x1 ;  /* 0x000000080b047c11 */ /* 0x040fe4000f8808ff */
[----:B------:R-:W-:Y:S02]  /*46a0*/  F2FP.F16.F32.PACK_AB R16, RZ, R16 ;  /* 0x00000010ff10723e */ /* 0x000fe400000000ff */
[----:B------:R-:W-:Y:S01]  /*46b0*/  LEA.HI.X R5, R11, UR9, R14, 0x1, P4 ;  /* 0x000000090b057c11 */ /* 0x000fe2000a0f0c0e */
[----:B------:R-:W-:Y:S01]  /*46c0*/  @P2 IMAD.MOV.U32 R11, RZ, RZ, R13 ;  /* 0x000000ffff0b2224 */ /* 0x000fe200078e000d */
[----:B------:R-:W-:-:S04]  /*46d0*/  ISETP.GT.AND P3, PT, R0, RZ, P1 ;  /* 0x000000ff0000720c */ /* 0x000fc80000f64270 */
[----:B------:R0:W-:Y:S09]  /*46e0*/  @P2 STG.E.U16 desc[UR12][R10.64+0x2], R16 ;  /* 0x000002100a002986 */ /* 0x0001f2000c10150c */
[----:B------:R-:W-:Y:S05]  /*46f0*/  @!P3 BRA `(.L_x_156) ;  /* 0x000000000004b947 */ /* 0x000fea0003800000 */
[----:B------:R2:W5:Y:S02]  /*4700*/  LDG.E.LTC128B.U16 R88, desc[UR12][R4.64] ;  /* 0x0000000c04587981 */ /* 0x000564000c1e1520 */
.L_x_156:
[----:B------:R-:W-:Y:S05]  /*4710*/  BSYNC B0 ;  /* 0x0000000000007941 */ /* 0x000fea0003800000 */
.L_x_155:
[----:B0----5:R-:W-:Y:S01]  /*4720*/  HADD2.F32 R10, -RZ, R88.H0_H0 ;  /* 0x20000058ff0a7230 */ /* 0x021fe20000004100 */
[----:B------:R-:W-:Y:S01]  /*4730*/  IADD3 R14, P4, R12, R17, RZ ;  /* 0x000000110c0e7210 */ /* 0x000fe20007f9e0ff */
[----:B------:R-:W-:Y:S01]  /*4740*/  BSSY B0, `(.L_x_157) ;  /* 0x0000009000007945 */ /* 0x000fe20003800000 */
[----:B------:R-:W-:Y:S02]  /*4750*/  ISETP.GT.AND P2, PT, R0, 0x1, P1 ;  /* 0x000000010000780c */ /* 0x000fe40000f44270 */
[----:B------:R-:W-:Y:S01]  /*4760*/  FMUL R11, R10, R9 ;  /* 0x000000090a0b7220 */ /* 0x000fe20000400000 */
[----:B------:R-:W-:-:S03]  /*4770*/  IMAD.X R15, R13, 0x1, R21, P4 ;  /* 0x000000010d0f7824 */ /* 0x000fc600020e0615 */
[----:B------:R-:W-:-:S05]  /*4780*/  FFMA R11, R26, R8, R11 ;  /* 0x000000081a0b7223 */ /* 0x000fca000000000b */
[----:B------:R-:W-:-:S05]  /*4790*/  F2FP.F16.F32.PACK_AB R11, RZ, R11 ;  /* 0x0000000bff0b723e */ /* 0x000fca00000000ff */
[----:B------:R0:W-:Y:S01]  /*47a0*/  @P3 STG.E.U16 desc[UR12][R14.64], R11 ;  /* 0x0000000b0e003986 */ /* 0x0001e2000c10150c */
[----:B------:R-:W-:Y:S05]  /*47b0*/  @!P2 BRA `(.L_x_158) ;  /* 0x000000000004a947 */ /* 0x000fea0003800000 */
[----:B------:R3:W5:Y:S02]  /*47c0*/  LDG.E.LTC128B.U16 R88, desc[UR12][R4.64+0x2] ;  /* 0x0000020c04587981 */ /* 0x000764000c1e1520 */
.L_x_158:
[----:B------:R-:W-:Y:S05]  /*47d0*/  BSYNC B0 ;  /* 0x0000000000007941 */ /* 0x000fea0003800000 */
.L_x_157:
[----:B-----5:R-:W-:Y:S01]  /*47e0*/  HADD2.F32 R10, -RZ, R88.H0_H0 ;  /* 0x20000058ff0a7230 */ /* 0x020fe20000004100 */
[----:B------:R-:W-:Y:S01]  /*47f0*/  ISETP.GT.AND P3, PT, R0, 0x8, P0 ;  /* 0x000000080000780c */ /* 0x000fe20000764270 */
[----:B0-----:R-:W-:Y:S01]  /*4800*/  @P2 IMAD.MOV.U32 R11, RZ, RZ, R15 ;  /* 0x000000ffff0b2224 */ /* 0x001fe200078e000f */
[----:B------:R-:W-:Y:S02]  /*4810*/  BSSY B0, `(.L_x_159) ;  /* 0x0000009000007945 */ /* 0x000fe40003800000 */
[----:B------:R-:W-:-:S04]  /*4820*/  FMUL R10, R10, R9 ;  /* 0x000000090a0a7220 */ /* 0x000fc80000400000 */
[----:B------:R-:W-:-:S05]  /*4830*/  FFMA R10, R27, R8, R10 ;  /* 0x000000081b0a7223 */ /* 0x000fca000000000a */
[----:B------:R-:W-:-:S04]  /*4840*/  F2FP.F16.F32.PACK_AB R10, RZ, R10 ;  /* 0x0000000aff0a723e */ /* 0x000fc800000000ff */
[----:B------:R-:W-:Y:S01]  /*4850*/  PRMT R16, R10, 0x7610, R16 ;  /* 0x000076100a107816 */ /* 0x000fe20000000010 */
[----:B------:R-:W-:-:S05]  /*4860*/  @P2 IMAD.MOV.U32 R10, RZ, RZ, R14 ;  /* 0x000000ffff0a2224 */ /* 0x000fca00078e000e */
[----:B------:R0:W-:Y:S01]  /*4870*/  @P2 STG.E.U16 desc[UR12][R10.64+0x2], R16 ;  /* 0x000002100a002986 */ /* 0x0001e2000c10150c */
[----:B------:R-:W-:Y:S05]  /*4880*/  @!P3 BRA `(.L_x_160) ;  /* 0x000000000004b947 */ /* 0x000fea0003800000 */
[----:B------:R4:W5:Y:S02]  /*4890*/  LDG.E.LTC128B.U16 R88, desc[UR12][R2.64+0x10] ;  /* 0x0000100c02587981 */ /* 0x000964000c1e1520 */
.L_x_160:
[----:B------:R-:W-:Y:S05]  /*48a0*/  BSYNC B0 ;  /* 0x0000000000007941 */ /* 0x000fea0003800000 */
.L_x_159:
[----:B0----5:R-:W-:Y:S01]  /*48b0*/  HADD2.F32 R10, -RZ, R88.H0_H0 ;  /* 0x20000058ff0a7230 */ /* 0x021fe20000004100 */
[----:B------:R-:W-:Y:S01]  /*48c0*/  ISETP.GT.AND P2, PT, R0, 0x9, P0 ;  /* 0x000000090000780c */ /* 0x000fe20000744270 */
[----:B------:R-:W-:Y:S03]  /*48d0*/  BSSY B0, `(.L_x_161) ;  /* 0x000000a000007945 */ /* 0x000fe60003800000 */
[----:B------:R-:W-:Y:S01]  /*48e0*/  FMUL R11, R10, R9 ;  /* 0x000000090a0b7220 */ /* 0x000fe20000400000 */
[----:B------:R-:W-:-:S03]  /*48f0*/  IMAD.MOV.U32 R10, RZ, RZ, R12 ;  /* 0x000000ffff0a7224 */ /* 0x000fc600078e000c */
[----:B------:R-:W-:-:S05]  /*4900*/  FFMA R11, R28, R8, R11 ;  /* 0x000000081c0b7223 */ /* 0x000fca000000000b */
[----:B------:R-:W-:-:S04]  /*4910*/  F2FP.F16.F32.PACK_AB R11, RZ, R11 ;  /* 0x0000000bff0b723e */ /* 0x000fc800000000ff */
[----:B------:R-:W-:Y:S01]  /*4920*/  PRMT R16, R11, 0x7610, R16 ;  /* 0x000076100b107816 */ /* 0x000fe20000000010 */
[----:B------:R-:W-:-:S05]  /*4930*/  IMAD.MOV.U32 R11, RZ, RZ, R13 ;  /* 0x000000ffff0b7224 */ /* 0x000fca00078e000d */
[----:B------:R0:W-:Y:S01]  /*4940*/  @P3 STG.E.U16 desc[UR12][R10.64+0x10], R16 ;  /* 0x000010100a003986 */ /* 0x0001e2000c10150c */
[----:B------:R-:W-:Y:S05]  /*4950*/  @!P2 BRA `(.L_x_162) ;  /* 0x000000000004a947 */ /* 0x000fea0003800000 */
[----:B------:R0:W5:Y:S02]  /*4960*/  LDG.E.LTC128B.U16 R88, desc[UR12][R2.64+0x12] ;  /* 0x0000120c02587981 */ /* 0x000164000c1e1520 */
.L_x_162:
[----:B------:R-:W-:Y:S05]  /*4970*/  BSYNC B0 ;  /* 0x0000000000007941 */ /* 0x000fea0003800000 */
.L_x_161:
        /* <DEDUP_REMOVED lines=9> */
.L_x_164:
[----:B------:R-:W-:Y:S05]  /*4a10*/  BSYNC B0 ;  /* 0x0000000000007941 */ /* 0x000fea0003800000 */
.L_x_163:
        /* <DEDUP_REMOVED lines=9> */
.L_x_166:
[----:B------:R-:W-:Y:S05]  /*4ab0*/  BSYNC B0 ;  /* 0x0000000000007941 */ /* 0x000fea0003800000 */
.L_x_165:
[----:B-----5:R-:W-:Y:S01]  /*4ac0*/  HADD2.F32 R12, -RZ, R88.H0_H0 ;  /* 0x20000058ff0c7230 */ /* 0x020fe20000004100 */
[----:B------:R-:W-:Y:S01]  /*4ad0*/  IADD3 R6, P4, P5, R17, R6, R19 ;  /* 0x0000000611067210 */ /* 0x000fe20007d9e013 */
[----:B------:R-:W-:Y:S01]  /*4ae0*/  BSSY B0, `(.L_x_167) ;  /* 0x0000009000007945 */ /* 0x000fe20003800000 */
[----:B------:R-:W-:Y:S02]  /*4af0*/  ISETP.GT.AND P3, PT, R0, 0x10, P0 ;  /* 0x000000100000780c */ /* 0x000fe40000764270 */
[----:B------:R-:W-:Y:S01]  /*4b00*/  FMUL R12, R12, R9 ;  /* 0x000000090c0c7220 */ /* 0x000fe20000400000 */
[----:B------:R-:W-:-:S03]  /*4b10*/  IADD3.X R7, R21, R7, R89, P4, P5 ;  /* 0x0000000715077210 */ /* 0x000fc600027ea459 */
[----:B------:R-:W-:-:S05]  /*4b20*/  FFMA R12, R31, R8, R12 ;  /* 0x000000081f0c7223 */ /* 0x000fca000000000c */
[----:B------:R-:W-:-:S05]  /*4b30*/  F2FP.F16.F32.PACK_AB R12, RZ, R12 ;  /* 0x0000000cff0c723e */ /* 0x000fca00000000ff */
[----:B------:R0:W-:Y:S01]  /*4b40*/  @P2 STG.E.U16 desc[UR12][R6.64+0x12], R12 ;  /* 0x0000120c06002986 */ /* 0x0001e2000c10150c */
[----:B------:R-:W-:Y:S05]  /*4b50*/  @!P3 BRA `(.L_x_168) ;  /* 0x000000000004b947 */ /* 0x000fea0003800000 */
[----:B------:R0:W5:Y:S02]  /*4b60*/  LDG.E.LTC128B.U16 R88, desc[UR12][R2.64+0x20] ;  /* 0x0000200c02587981 */ /* 0x000164000c1e1520 */
.L_x_168:
[----:B------:R-:W-:Y:S05]  /*4b70*/  BSYNC B0 ;  /* 0x0000000000007941 */ /* 0x000fea0003800000 */
.L_x_167:
        /* <DEDUP_REMOVED lines=9> */
.L_x_170:
[----:B------:R-:W-:Y:S05]  /*4c10*/  BSYNC B0 ;  /* 0x0000000000007941 */ /* 0x000fea0003800000 */
.L_x_169:
        /* <DEDUP_REMOVED lines=9> */
.L_x_172:
[----:B------:R-:W-:Y:S05]  /*4cb0*/  BSYNC B0 ;  /* 0x0000000000007941 */ /* 0x000fea0003800000 */
.L_x_171:
        /* <DEDUP_REMOVED lines=9> */
.L_x_174:
[----:B------:R-:W-:Y:S05]  /*4d50*/  BSYNC B0 ;  /* 0x0000000000007941 */ /* 0x000fea0003800000 */
.L_x_173:
        /* <DEDUP_REMOVED lines=9> */
.L_x_176:
[----:B------:R-:W-:Y:S05]  /*4df0*/  BSYNC B0 ;  /* 0x0000000000007941 */ /* 0x000fea0003800000 */
.L_x_175:
        /* <DEDUP_REMOVED lines=9> */
.L_x_178:
[----:B------:R-:W-:Y:S05]  /*4e90*/  BSYNC B0 ;  /* 0x0000000000007941 */ /* 0x000fea0003800000 */
.L_x_177:
        /* <DEDUP_REMOVED lines=9> */
.L_x_180:
[----:B------:R-:W-:Y:S05]  /*4f30*/  BSYNC B0 ;  /* 0x0000000000007941 */ /* 0x000fea0003800000 */
.L_x_179:
        /* <DEDUP_REMOVED lines=9> */
.L_x_182:
[----:B------:R-:W-:Y:S05]  /*4fd0*/  BSYNC B0 ;  /* 0x0000000000007941 */ /* 0x000fea0003800000 */
.L_x_181:
        /* <DEDUP_REMOVED lines=9> */
.L_x_184:
[----:B------:R-:W-:Y:S05]  /*5070*/  BSYNC B0 ;  /* 0x0000000000007941 */ /* 0x000fea0003800000 */
.L_x_183:
        /* <DEDUP_REMOVED lines=9> */
.L_x_186:
[----:B------:R-:W-:Y:S05]  /*5110*/  BSYNC B0 ;  /* 0x0000000000007941 */ /* 0x000fea0003800000 */
.L_x_185:
        /* <DEDUP_REMOVED lines=9> */
.L_x_188:
[----:B------:R-:W-:Y:S05]  /*51b0*/  BSYNC B0 ;  /* 0x0000000000007941 */ /* 0x000fea0003800000 */
.L_x_187:
        /* <DEDUP_REMOVED lines=9> */
.L_x_190:
[----:B------:R-:W-:Y:S05]  /*5250*/  BSYNC B0 ;  /* 0x0000000000007941 */ /* 0x000fea0003800000 */
.L_x_189:
        /* <DEDUP_REMOVED lines=9> */
.L_x_192:
[----:B------:R-:W-:Y:S05]  /*52f0*/  BSYNC B0 ;  /* 0x0000000000007941 */ /* 0x000fea0003800000 */
.L_x_191:
        /* <DEDUP_REMOVED lines=9> */
.L_x_194:
[----:B------:R-:W-:Y:S05]  /*5390*/  BSYNC B0 ;  /* 0x0000000000007941 */ /* 0x000fea0003800000 */
.L_x_193:
        /* <DEDUP_REMOVED lines=9> */
.L_x_196:
[----:B------:R-:W-:Y:S05]  /*5430*/  BSYNC B0 ;  /* 0x0000000000007941 */ /* 0x000fea0003800000 */
.L_x_195:
        /* <DEDUP_REMOVED lines=9> */
.L_x_198:
[----:B------:R-:W-:Y:S05]  /*54d0*/  BSYNC B0 ;  /* 0x0000000000007941 */ /* 0x000fea0003800000 */
.L_x_197:
        /* <DEDUP_REMOVED lines=9> */
.L_x_200:
[----:B------:R-:W-:Y:S05]  /*5570*/  BSYNC B0 ;  /* 0x0000000000007941 */ /* 0x000fea0003800000 */
.L_x_199:
        /* <DEDUP_REMOVED lines=9> */
.L_x_202:
[----:B------:R-:W-:Y:S05]  /*5610*/  BSYNC B0 ;  /* 0x0000000000007941 */ /* 0x000fea0003800000 */
.L_x_201:
        /* <DEDUP_REMOVED lines=9> */
.L_x_204:
[----:B------:R-:W-:Y:S05]  /*56b0*/  BSYNC B0 ;  /* 0x0000000000007941 */ /* 0x000fea0003800000 */
.L_x_203:
        /* <DEDUP_REMOVED lines=9> */
.L_x_206:
[----:B------:R-:W-:Y:S05]  /*5750*/  BSYNC B0 ;  /* 0x0000000000007941 */ /* 0x000fea0003800000 */
.L_x_205:
        /* <DEDUP_REMOVED lines=9> */
.L_x_208:
[----:B------:R-:W-:Y:S05]  /*57f0*/  BSYNC B0 ;  /* 0x0000000000007941 */ /* 0x000fea0003800000 */
.L_x_207:
        /* <DEDUP_REMOVED lines=9> */
.L_x_210:
[----:B------:R-:W-:Y:S05]  /*5890*/  BSYNC B0 ;  /* 0x0000000000007941 */ /* 0x000fea0003800000 */
.L_x_209:
        /* <DEDUP_REMOVED lines=9> */
.L_x_212:
[----:B------:R-:W-:Y:S05]  /*5930*/  BSYNC B0 ;  /* 0x0000000000007941 */ /* 0x000fea0003800000 */
.L_x_211:
        /* <DEDUP_REMOVED lines=9> */
.L_x_214:
[----:B------:R-:W-:Y:S05]  /*59d0*/  BSYNC B0 ;  /* 0x0000000000007941 */ /* 0x000fea0003800000 */
.L_x_213:
        /* <DEDUP_REMOVED lines=9> */
.L_x_216:
[----:B------:R-:W-:Y:S05]  /*5a70*/  BSYNC B0 ;  /* 0x0000000000007941 */ /* 0x000fea0003800000 */
.L_x_215:
        /* <DEDUP_REMOVED lines=9> */
.L_x_218:
[----:B------:R-:W-:Y:S05]  /*5b10*/  BSYNC B0 ;  /* 0x0000000000007941 */ /* 0x000fea0003800000 */
.L_x_217:
        /* <DEDUP_REMOVED lines=9> */
.L_x_220:
[----:B------:R-:W-:Y:S05]  /*5bb0*/  BSYNC B0 ;  /* 0x0000000000007941 */ /* 0x000fea0003800000 */
.L_x_219:
        /* <DEDUP_REMOVED lines=9> */
.L_x_222:
[----:B------:R-:W-:Y:S05]  /*5c50*/  BSYNC B0 ;  /* 0x0000000000007941 */ /* 0x000fea0003800000 */
.L_x_221:
        /* <DEDUP_REMOVED lines=9> */
.L_x_224:
[----:B------:R-:W-:Y:S05]  /*5cf0*/  BSYNC B0 ;  /* 0x0000000000007941 */ /* 0x000fea0003800000 */
.L_x_223:
        /* <DEDUP_REMOVED lines=9> */
.L_x_226:
[----:B------:R-:W-:Y:S05]  /*5d90*/  BSYNC B0 ;  /* 0x0000000000007941 */ /* 0x000fea0003800000 */
.L_x_225:
        /* <DEDUP_REMOVED lines=9> */
.L_x_228:
[----:B------:R-:W-:Y:S05]  /*5e30*/  BSYNC B0 ;  /* 0x0000000000007941 */ /* 0x000fea0003800000 */
.L_x_227:
        /* <DEDUP_REMOVED lines=9> */
.L_x_230:
[----:B------:R-:W-:Y:S05]  /*5ed0*/  BSYNC B0 ;  /* 0x0000000000007941 */ /* 0x000fea0003800000 */
.L_x_229:
        /* <DEDUP_REMOVED lines=9> */
.L_x_232:
[----:B------:R-:W-:Y:S05]  /*5f70*/  BSYNC B0 ;  /* 0x0000000000007941 */ /* 0x000fea0003800000 */
.L_x_231:
        /* <DEDUP_REMOVED lines=9> */
.L_x_234:
[----:B------:R-:W-:Y:S05]  /*6010*/  BSYNC B0 ;  /* 0x0000000000007941 */ /* 0x000fea0003800000 */
.L_x_233:
        /* <DEDUP_REMOVED lines=9> */
.L_x_236:
[----:B------:R-:W-:Y:S05]  /*60b0*/  BSYNC B0 ;  /* 0x0000000000007941 */ /* 0x000fea0003800000 */
.L_x_235:
        /* <DEDUP_REMOVED lines=9> */
.L_x_238:
[----:B------:R-:W-:Y:S05]  /*6150*/  BSYNC B0 ;  /* 0x0000000000007941 */ /* 0x000fea0003800000 */
.L_x_237:
        /* <DEDUP_REMOVED lines=9> */
.L_x_240:
[----:B------:R-:W-:Y:S05]  /*61f0*/  BSYNC B0 ;  /* 0x0000000000007941 */ /* 0x000fea0003800000 */
.L_x_239:
        /* <DEDUP_REMOVED lines=9> */
.L_x_242:
[----:B------:R-:W-:Y:S05]  /*6290*/  BSYNC B0 ;  /* 0x0000000000007941 */ /* 0x000fea0003800000 */
.L_x_241:
        /* <DEDUP_REMOVED lines=9> */
.L_x_244:
[----:B------:R-:W-:Y:S05]  /*6330*/  BSYNC B0 ;  /* 0x0000000000007941 */ /* 0x000fea0003800000 */
.L_x_243:
        /* <DEDUP_REMOVED lines=9> */
.L_x_246:
[----:B------:R-:W-:Y:S05]  /*63d0*/  BSYNC B0 ;  /* 0x0000000000007941 */ /* 0x000fea0003800000 */
.L_x_245:
        /* <DEDUP_REMOVED lines=9> */
.L_x_248:
[----:B------:R-:W-:Y:S05]  /*6470*/  BSYNC B0 ;  /* 0x0000000000007941 */ /* 0x000fea0003800000 */
.L_x_247:
        /* <DEDUP_REMOVED lines=9> */
.L_x_250:
[----:B------:R-:W-:Y:S05]  /*6510*/  BSYNC B0 ;  /* 0x0000000000007941 */ /* 0x000fea0003800000 */
.L_x_249:
        /* <DEDUP_REMOVED lines=9> */
.L_x_252:
[----:B------:R-:W-:Y:S05]  /*65b0*/  BSYNC B0 ;  /* 0x0000000000007941 */ /* 0x000fea0003800000 */
.L_x_251:
        /* <DEDUP_REMOVED lines=9> */
.L_x_254:
[----:B------:R-:W-:Y:S05]  /*6650*/  BSYNC B0 ;  /* 0x0000000000007941 */ /* 0x000fea0003800000 */
.L_x_253:
        /* <DEDUP_REMOVED lines=9> */
.L_x_256:
[----:B------:R-:W-:Y:S05]  /*66f0*/  BSYNC B0 ;  /* 0x0000000000007941 */ /* 0x000fea0003800000 */
.L_x_255:
        /* <DEDUP_REMOVED lines=9> */
.L_x_258:
[----:B------:R-:W-:Y:S05]  /*6790*/  BSYNC B0 ;  /* 0x0000000000007941 */ /* 0x000fea0003800000 */
.L_x_257:
        /* <DEDUP_REMOVED lines=9> */
.L_x_260:
[----:B------:R-:W-:Y:S05]  /*6830*/  BSYNC B0 ;  /* 0x0000000000007941 */ /* 0x000fea0003800000 */
.L_x_259:
        /* <DEDUP_REMOVED lines=9> */
.L_x_262:
[----:B------:R-:W-:Y:S05]  /*68d0*/  BSYNC B0 ;  /* 0x0000000000007941 */ /* 0x000fea0003800000 */
.L_x_261:
        /* <DEDUP_REMOVED lines=9> */
.L_x_264:
[----:B------:R-:W-:Y:S05]  /*6970*/  BSYNC B0 ;  /* 0x0000000000007941 */ /* 0x000fea0003800000 */
.L_x_263:
        /* <DEDUP_REMOVED lines=9> */
.L_x_266:
[----:B------:R-:W-:Y:S05]  /*6a10*/  BSYNC B0 ;  /* 0x0000000000007941 */ /* 0x000fea0003800000 */
.L_x_265:
        /* <DEDUP_REMOVED lines=9> */
.L_x_268:
[----:B------:R-:W-:Y:S05]  /*6ab0*/  BSYNC B0 ;  /* 0x0000000000007941 */ /* 0x000fea0003800000 */
.L_x_267:
        /* <DEDUP_REMOVED lines=9> */
.L_x_270:
[----:B------:R-:W-:Y:S05]  /*6b50*/  BSYNC B0 ;  /* 0x0000000000007941 */ /* 0x000fea0003800000 */
.L_x_269:
        /* <DEDUP_REMOVED lines=9> */
.L_x_272:
[----:B------:R-:W-:Y:S05]  /*6bf0*/  BSYNC B0 ;  /* 0x0000000000007941 */ /* 0x000fea0003800000 */
.L_x_271:
        /* <DEDUP_REMOVED lines=9> */
.L_x_274:
[----:B------:R-:W-:Y:S05]  /*6c90*/  BSYNC B0 ;  /* 0x0000000000007941 */ /* 0x000fea0003800000 */
.L_x_273:
[----:B01--45:R-:W-:Y:S01]  /*6ca0*/  HADD2.F32 R2, -RZ, R88.H0_H0 ;  /* 0x20000058ff027230 */ /* 0x033fe20000004100 */
        /* <DEDUP_REMOVED lines=8> */
.L_x_276:
[----:B------:R-:W-:Y:S05]  /*6d30*/  BSYNC B0 ;  /* 0x0000000000007941 */ /* 0x000fea0003800000 */
.L_x_275:
[----:B0----5:R-:W-:Y:S01]  /*6d40*/  HADD2.F32 R2, -RZ, R88.H0_H0 ;  /* 0x20000058ff027230 */ /* 0x021fe20000004100 */
[----:B------:R-:W-:Y:S01]  /*6d50*/  ISETP.GT.AND P1, PT, R0, 0x79, P1 ;  /* 0x000000790000780c */ /* 0x000fe20000f24270 */
[----:B------:R-:W-:Y:S03]  /*6d60*/  BSSY B0, `(.L_x_277) ;  /* 0x000000a000007945 */ /* 0x000fe60003800000 */
        /* <DEDUP_REMOVED lines=9> */
.L_x_278:
[----:B------:R-:W-:Y:S05]  /*6e00*/  BSYNC B0 ;  /* 0x0000000000007941 */ /* 0x000fea0003800000 */
.L_x_277:
[----:B-----5:R-:W-:-:S05]  /*6e10*/  HADD2.F32 R88, -RZ, R88.H0_H0 ;  /* 0x20000058ff587230 */ /* 0x020fca0000004100 */
[----:B------:R-:W-:-:S04]  /*6e20*/  FMUL R88, R88, R9 ;  /* 0x0000000958587220 */ /* 0x000fc80000400000 */
[----:B------:R-:W-:Y:S01]  /*6e30*/  FFMA R88, R87, R8, R88 ;  /* 0x0000000857587223 */ /* 0x000fe20000000058 */
[----:B------:R-:W-:Y:S06]  /*6e40*/  @!P1 EXIT ;  /* 0x000000000000994d */ /* 0x000fec0003800000 */
[----:B------:R-:W-:-:S05]  /*6e50*/  F2FP.F16.F32.PACK_AB R88, RZ, R88 ;  /* 0x00000058ff58723e */ /* 0x000fca00000000ff */
[----:B------:R-:W-:Y:S01]  /*6e60*/  STG.E.U16 desc[UR12][R6.64+0xf2], R88 ;  /* 0x0000f25806007986 */ /* 0x000fe2000c10150c */
[----:B------:R-:W-:Y:S05]  /*6e70*/  EXIT ;  /* 0x000000000000794d */ /* 0x000fea0003800000 */
.L_x_28:
[----:B------:R-:W-:Y:S01]  /*6e80*/  ULDC.64 UR4, c[0x0][0x5c8] ;  /* 0x0001720000047ab9 */ /* 0x000fe20000000a00 */
[-C--:B------:R-:W-:Y:S01]  /*6e90*/  FMUL R88, R88, R8.reuse ;  /* 0x0000000858587220 */ /* 0x080fe20000400000 */
[----:B------:R-:W-:Y:S01]  /*6ea0*/  LEA R2, P1, R14, UR4, 0x1 ;  /* 0x000000040e027c11 */ /* 0x000fe2000f8208ff */
[----:B------:R-:W-:Y:S01]  /*6eb0*/  IMAD.SHL.U32 R9, R21, 0x2, RZ ;  /* 0x0000000215097824 */ /* 0x000fe200078e00ff */
[----:B------:R-:W-:Y:S01]  /*6ec0*/  ISETP.GT.AND P3, PT, R10, 0x8, PT ;  /* 0x000000080a00780c */ /* 0x000fe20003f64270 */
[-C--:B------:R-:W-:Y:S01]  /*6ed0*/  FMUL R89, R89, R8.reuse ;  /* 0x0000000859597220 */ /* 0x080fe20000400000 */
[----:B------:R-:W-:Y:S01]  /*6ee0*/  LEA.HI.X R3, R14, UR5, R19, 0x1, P1 ;  /* 0x000000050e037c11 */ /* 0x000fe200088f0c13 */
[----:B------:R-:W-:Y:S01]  /*6ef0*/  FMUL R90, R90, R8 ;  /* 0x000000085a5a7220 */ /* 0x000fe20000400000 */
[----:B------:R-:W-:Y:S01]  /*6f00*/  F2FP.F16.F32.PACK_AB R88, RZ, R88 ;  /* 0x00000058ff58723e */ /* 0x000fe200000000ff */
[-C--:B------:R-:W-:Y:S01]  /*6f10*/  FMUL R91, R91, R8.reuse ;  /* 0x000000085b5b7220 */ /* 0x080fe20000400000 */
[----:B------:R-:W-:Y:S01]  /*6f20*/  ISETP.GT.AND P4, PT, R0, 0x1, P2 ;  /* 0x000000010000780c */ /* 0x000fe20001784270 */
[-C--:B------:R-:W-:Y:S01]  /*6f30*/  FMUL R92, R92, R8.reuse ;  /* 0x000000085c5c7220 */ /* 0x080fe20000400000 */
[----:B------:R-:W-:Y:S01]  /*6f40*/  ISETP.GT.AND P1, PT, R0, RZ, P3 ;  /* 0x000000ff0000720c */ /* 0x000fe20001f24270 */
[----:B------:R-:W-:Y:S01]  /*6f50*/  @P0 STG.E.U16 desc[UR12][R2.64], R88 ;  /* 0x0000005802000986 */ /* 0x000fe2000c10150c */
[----:B------:R-:W-:Y:S01]  /*6f60*/  SHF.L.U64.HI R7, R21, 0x1, R20 ;  /* 0x0000000115077819 */ /* 0x000fe20000010214 */
[----:B------:R-:W-:Y:S01]  /*6f70*/  FMUL R93, R93, R8 ;  /* 0x000000085d5d7220 */ /* 0x000fe20000400000 */
[----:B------:R-:W-:Y:S01]  /*6f80*/  IADD3 R4, P0, R9, R2, RZ ;  /* 0x0000000209047210 */ /* 0x000fe20007f1e0ff */
[-C--:B------:R-:W-:Y:S01]  /*6f90*/  FMUL R94, R94, R8.reuse ;  /* 0x000000085e5e7220 */ /* 0x080fe20000400000 */
[----:B------:R-:W-:Y:S01]  /*6fa0*/  F2FP.F16.F32.PACK_AB R89, RZ, R89 ;  /* 0x00000059ff59723e */ /* 0x000fe200000000ff */
[----:B------:R-:W-:Y:S01]  /*6fb0*/  FMUL R95, R95, R8 ;  /* 0x000000085f5f7220 */ /* 0x000fe20000400000 */
[----:B------:R-:W-:Y:S01]  /*6fc0*/  F2FP.F16.F32.PACK_AB R90, RZ, R90 ;  /* 0x0000005aff5a723e */ /* 0x000fe200000000ff */
[----:B------:R-:W-:Y:S01]  /*6fd0*/  IMAD.X R5, R7, 0x1, R3, P0 ;  /* 0x0000000107057824 */ /* 0x000fe200000e0603 */
[C---:B------:R-:W-:Y:S01]  /*6fe0*/  ISETP.GT.AND P5, PT, R0.reuse, 0x8, P2 ;  /* 0x000000080000780c */ /* 0x040fe200017a4270 */
[----:B------:R-:W-:Y:S01]  /*6ff0*/  @P4 STG.E.U16 desc[UR12][R2.64+0x2], R89 ;  /* 0x0000025902004986 */ /* 0x000fe2000c10150c */
[----:B------:R-:W-:Y:S01]  /*7000*/  ISETP.GT.AND P4, PT, R0, 0x1, P3 ;  /* 0x000000010000780c */ /* 0x000fe20001f84270 */
[-C--:B------:R-:W-:Y:S01]  /*7010*/  FMUL R96, R96, R8.reuse ;  /* 0x0000000860607220 */ /* 0x080fe20000400000 */
[----:B------:R-:W-:Y:S01]  /*7020*/  F2FP.F16.F32.PACK_AB R91, RZ, R91 ;  /* 0x0000005bff5b723e */ /* 0x000fe200000000ff */
[----:B------:R-:W-:Y:S01]  /*7030*/  @P1 STG.E.U16 desc[UR12][R4.64], R90 ;  /* 0x0000005a04001986 */ /* 0x000fe2000c10150c */
[----:B------:R-:W-:Y:S01]  /*7040*/  ISETP.GT.AND P1, PT, R0, 0x9, P2 ;  /* 0x000000090000780c */ /* 0x000fe20001724270 */
[----:B------:R-:W-:Y:S01]  /*7050*/  FMUL R97, R97, R8 ;  /* 0x0000000861617220 */ /* 0x000fe20000400000 */
[----:B------:R-:W-:Y:S01]  /*7060*/  F2FP.F16.F32.PACK_AB R92, RZ, R92 ;  /* 0x0000005cff5c723e */ /* 0x000fe200000000ff */
[-C--:B------:R-:W-:Y:S01]  /*7070*/  FMUL R98, R98, R8.reuse ;  /* 0x0000000862627220 */ /* 0x080fe20000400000 */
[----:B------:R-:W-:Y:S01]  /*7080*/  F2FP.F16.F32.PACK_AB R93, RZ, R93 ;  /* 0x0000005dff5d723e */ /* 0x000fe200000000ff */
[-C--:B------:R-:W-:Y:S01]  /*7090*/  FMUL R99, R99, R8.reuse ;  /* 0x0000000863637220 */ /* 0x080fe20000400000 */
[----:B------:R-:W-:Y:S01]  /*70a0*/  ISETP.GT.AND P0, PT, R0, 0x8, P3 ;  /* 0x000000080000780c */ /* 0x000fe20001f04270 */
[----:B------:R-:W-:Y:S01]  /*70b0*/  FMUL R100, R100, R8 ;  /* 0x0000000864647220 */ /* 0x000fe20000400000 */
[----:B------:R-:W-:Y:S01]  /*70c0*/  F2FP.F16.F32.PACK_AB R94, RZ, R94 ;  /* 0x0000005eff5e723e */ /* 0x000fe200000000ff */
[----:B------:R-:W-:Y:S01]  /*70d0*/  @P4 STG.E.U16 desc[UR12][R4.64+0x2], R91 ;  /* 0x0000025b04004986 */ /* 0x000fe2000c10150c */
[----:B------:R-:W-:Y:S01]  /*70e0*/  F2FP.F16.F32.PACK_AB R95, RZ, R95 ;  /* 0x0000005fff5f723e */ /* 0x000fe200000000ff */
[-C--:B------:R-:W-:Y:S01]  /*70f0*/  FMUL R101, R101, R8.reuse ;  /* 0x0000000865657220 */ /* 0x080fe20000400000 */
[C---:B------:R-:W-:Y:S01]  /*7100*/  ISETP.GT.AND P4, PT, R0.reuse, 0x10, P2 ;  /* 0x000000100000780c */ /* 0x040fe20001784270 */
[----:B------:R-:W-:Y:S01]  /*7110*/  @P5 STG.E.U16 desc[UR12][R2.64+0x10], R92 ;  /* 0x0000105c02005986 */ /* 0x000fe2000c10150c */
[----:B------:R-:W-:Y:S01]  /*7120*/  ISETP.GT.AND P5, PT, R0, 0x10, P3 ;  /* 0x000000100000780c */ /* 0x000fe20001fa4270 */
[----:B------:R-:W-:Y:S01]  /*7130*/  FMUL R102, R102, R8 ;  /* 0x0000000866667220 */ /* 0x000fe20000400000 */
[----:B------:R-:W-:Y:S01]  /*7140*/  F2FP.F16.F32.PACK_AB R96, RZ, R96 ;  /* 0x00000060ff60723e */ /* 0x000fe200000000ff */
[----:B------:R-:W-:Y:S01]  /*7150*/  @P1 STG.E.U16 desc[UR12][R2.64+0x12], R93 ;  /* 0x0000125d02001986 */ /* 0x000fe2000c10150c */
[C---:B------:R-:W-:Y:S01]  /*7160*/  ISETP.GT.AND P1, PT, R0.reuse, 0x9, P3 ;  /* 0x000000090000780c */ /* 0x040fe20001f24270 */
        /* <DEDUP_REMOVED lines=8> */
[----:B------:R-:W-:Y:S01]  /*71f0*/  FMUL R106, R106, R8 ;  /* 0x000000086a6a7220 */ /* 0x000fe20000400000 */
[----:B------:R-:W-:Y:S01]  /*7200*/  F2FP.F16.F32.PACK_AB R100, RZ, R100 ;  /* 0x00000064ff64723e */ /* 0x000fe200000000ff */
[-C--:B------:R-:W-:Y:S01]  /*7210*/  FMUL R107, R107, R8.reuse ;  /* 0x000000086b6b7220 */ /* 0x080fe20000400000 */
[----:B------:R-:W-:Y:S01]  /*7220*/  F2FP.F16.F32.PACK_AB R101, RZ, R101 ;  /* 0x00000065ff65723e */ /* 0x000fe200000000ff */
        /* <DEDUP_REMOVED lines=21> */
[----:B------:R-:W-:Y:S01]  /*7380*/  ISETP.GT.AND P4, PT, R0, 0x21, P2 ;  /* 0x000000210000780c */ /* 0x000fe20001784270 */
[-C--:B------:R-:W-:Y:S01]  /*7390*/  FMUL R113, R113, R8.reuse ;  /* 0x0000000871717220 */ /* 0x080fe20000400000 */
[----:B------:R-:W-:Y:S01]  /*73a0*/  F2FP.F16.F32.PACK_AB R107, RZ, R107 ;  /* 0x0000006bff6b723e */ /* 0x000fe200000000ff */
        /* <DEDUP_REMOVED lines=102> */
[-C--:B------:R-:W-:Y:S01]  /*7a10*/  FMUL R144, R144, R8.reuse ;  /* 0x0000000890907220 */ /* 0x080fe20000400000 */
[----:B------:R-:W-:Y:S01]  /*7a20*/  ISETP.GT.AND P6, PT, R0, 0x68, P3 ;  /* 0x000000680000780c */ /* 0x000fe20001fc4270 */
[----:B------:R-:W-:Y:S01]  /*7a30*/  FMUL R145, R145, R8 ;  /* 0x0000000891917220 */ /* 0x000fe20000400000 */
[----:B------:R-:W-:Y:S01]  /*7a40*/  F2FP.F16.F32.PACK_AB R138, RZ, R138 ;  /* 0x0000008aff8a723e */ /* 0x000fe200000000ff */
[-C--:B------:R-:W-:Y:S01]  /*7a50*/  FMUL R146, R146, R8.reuse ;  /* 0x0000000892927220 */ /* 0x080fe20000400000 */
[----:B------:R-:W-:Y:S01]  /*7a60*/  F2FP.F16.F32.PACK_AB R139, RZ, R139 ;  /* 0x0000008bff8b723e */ /* 0x000fe200000000ff */
[----:B------:R-:W-:Y:S01]  /*7a70*/  @P1 STG.E.U16 desc[UR12][R4.64+0x80], R122 ;  /* 0x0000807a04001986 */ /* 0x000fe2000c10150c */
[C---:B------:R-:W-:Y:S01]  /*7a80*/  ISETP.GT.AND P1, PT, R0.reuse, 0x48, P3 ;  /* 0x000000480000780c */ /* 0x040fe20001f24270 */
[----:B------:R-:W-:Y:S01]  /*7a90*/  FMUL R147, R147, R8 ;  /* 0x0000000893937220 */ /* 0x000fe20000400000 */
[----:B------:R-:W-:Y:S01]  /*7aa0*/  F2FP.F16.F32.PACK_AB R140, RZ, R140 ;  /* 0x0000008cff8c723e */ /* 0x000fe200000000ff */
[----:B------:R-:W-:Y:S01]  /*7ab0*/  @P4 STG.E.U16 desc[UR12][R4.64+0x82], R123 ;  /* 0x0000827b04004986 */ /* 0x000fe2000c10150c */
[----:B------:R-:W-:Y:S01]  /*7ac0*/  ISETP.GT.AND P4, PT, R0, 0x49, P3 ;  /* 0x000000490000780c */ /* 0x000fe20001f84270 */
[----:B------:R-:W-:Y:S01]  /*7ad0*/  FMUL R148, R148, R8 ;  /* 0x0000000894947220 */ /* 0x000fe20000400000 */
[----:B------:R-:W-:Y:S01]  /*7ae0*/  F2FP.F16.F32.PACK_AB R141, RZ, R141 ;  /* 0x0000008dff8d723e */ /* 0x000fe200000000ff */
[----:B------:R-:W-:Y:S01]  /*7af0*/  @P0 STG.E.U16 desc[UR12][R2.64+0x90], R124 ;  /* 0x0000907c02000986 */ /* 0x000fe2000c10150c */
[----:B------:R-:W-:Y:S01]  /*7b00*/  ISETP.GT.AND P0, PT, R0, 0x50, P3 ;  /* 0x000000500000780c */ /* 0x000fe20001f04270 */
[----:B------:R-:W-:Y:S01]  /*7b10*/  IMAD.SHL.U32 R15, R16, 0x2, RZ ;  /* 0x00000002100f7824 */ /* 0x000fe200078e00ff */
        /* <DEDUP_REMOVED lines=26> */
[----:B------:R-:W-:Y:S01]  /*7cc0*/  SHF.L.U64.HI R13, R16, 0x1, R11 ;  /* 0x00000001100d7819 */ /* 0x000fe2000001020b */
[-C--:B------:R-:W-:Y:S01]  /*7cd0*/  FMUL R28, R28, R8.reuse ;  /* 0x000000081c1c7220 */ /* 0x080fe20000400000 */
[----:B------:R-:W-:Y:S01]  /*7ce0*/  F2FP.F16.F32.PACK_AB R149, RZ, R149 ;  /* 0x00000095ff95723e */ /* 0x000fe200000000ff */
        /* <DEDUP_REMOVED lines=31> */
[----:B------:R-:W-:Y:S01]  /*7ee0*/  ISETP.GT.AND P5, PT, R0, 0x69, P2 ;  /* 0x000000690000780c */ /* 0x000fe200017a4270 */
[-C--:B------:R-:W-:Y:S01]  /*7ef0*/  FMUL R38, R38, R8.reuse ;  /* 0x0000000826267220 */ /* 0x080fe20000400000 */
[----:B------:R-:W-:Y:S01]  /*7f00*/  F2FP.F16.F32.PACK_AB R31, RZ, R31 ;  /* 0x0000001fff1f723e */ /* 0x000fe200000000ff */
[----:B------:R-:W-:Y:S01]  /*7f10*/  @P1 STG.E.U16 desc[UR12][R4.64+0xc0], R138 ;  /* 0x0000c08a04001986 */ /* 0x000fe2000c10150c */
[C---:B------:R-:W-:Y:S01]  /*7f20*/  ISETP.GT.AND P1, PT, R10.reuse, 0x40, PT ;  /* 0x000000400a00780c */ /* 0x040fe20003f24270 */
[----:B------:R-:W-:Y:S01]  /*7f30*/  FMUL R39, R39, R8 ;  /* 0x0000000827277220 */ /* 0x000fe20000400000 */
[----:B------:R-:W-:Y:S01]  /*7f40*/  F2FP.F16.F32.PACK_AB R32, RZ, R32 ;  /* 0x00000020ff20723e */ /* 0x000fe200000000ff */
[----:B------:R-:W-:Y:S01]  /*7f50*/  @P0 STG.E.U16 desc[UR12][R4.64+0xc2], R139 ;  /* 0x0000c28b04000986 */ /* 0x000fe2000c10150c */
[----:B------:R-:W-:Y:S01]  /*7f60*/  ISETP.GT.AND P0, PT, R10, 0x48, PT ;  /* 0x000000480a00780c */ /* 0x000fe20003f04270 */
        /* <DEDUP_REMOVED lines=17> */
[C---:B------:R-:W-:Y:S01]  /*8080*/  ISETP.GT.AND P4, PT, R0.reuse, 0x78, P2 ;  /* 0x000000780000780c */ /* 0x040fe20001784270 */
[-C--:B------:R-:W-:Y:S01]  /*8090*/  FMUL R45, R45, R8.reuse ;  /* 0x000000082d2d7220 */ /* 0x080fe20000400000 */
[C---:B------:R-:W-:Y:S01]  /*80a0*/  ISETP.GT.AND P2, PT, R0.reuse, 0x79, P2 ;  /* 0x000000790000780c */ /* 0x040fe20001744270 */
        /* <DEDUP_REMOVED lines=15> */
[----:B------:R-:W-:Y:S01]  /*81a0*/  IADD3 R10, P5, R15, R2, RZ ;  /* 0x000000020f0a7210 */ /* 0x000fe20007fbe0ff */
[----:B------:R-:W-:Y:S01]  /*81b0*/  FMUL R51, R51, R8 ;  /* 0x0000000833337220 */ /* 0x000fe20000400000 */
[----:B------:R-:W-:Y:S01]  /*81c0*/  F2FP.F16.F32.PACK_AB R43, RZ, R43 ;  /* 0x0000002bff2b723e */ /* 0x000fe200000000ff */
[----:B------:R-:W-:Y:S01]  /*81d0*/  @P6 STG.E.U16 desc[UR12][R4.64+0xe2], R147 ;  /* 0x0000e29304006986 */ /* 0x000fe2000c10150c */
[----:B------:R-:W-:Y:S01]  /*81e0*/  F2FP.F16.F32.PACK_AB R44, RZ, R44 ;  /* 0x0000002cff2c723e */ /* 0x000fe200000000ff */
[----:B------:R-:W-:Y:S01]  /*81f0*/  IMAD.X R11, R13, 0x1, R3, P5 ;  /* 0x000000010d0b7824 */ /* 0x000fe200028e0603 */
[----:B------:R-:W-:Y:S01]  /*8200*/  IADD3 R12, P5, P6, R9, R2, R15 ;  /* 0x00000002090c7210 */ /* 0x000fe20007ebe00f */
[----:B------:R-:W-:Y:S01]  /*8210*/  @P4 STG.E.U16 desc[UR12][R2.64+0xf0], R148 ;  /* 0x0000f09402004986 */ /* 0x000fe2000c10150c */
[----:B------:R-:W-:Y:S01]  /*8220*/  ISETP.GT.AND P4, PT, R0, 0x78, P3 ;  /* 0x000000780000780c */ /* 0x000fe20001f84270 */
[-C--:B------:R-:W-:Y:S01]  /*8230*/  FMUL R52, R52, R8.reuse ;  /* 0x0000000834347220 */ /* 0x080fe20000400000 */
[C---:B------:R-:W-:Y:S01]  /*8240*/  ISETP.GT.AND P3, PT, R0.reuse, 0x79, P3 ;  /* 0x000000790000780c */ /* 0x040fe20001f64270 */
[----:B------:R0:W-:Y:S01]  /*8250*/  @P2 STG.E.U16 desc[UR12][R2.64+0xf2], R149 ;  /* 0x0000f29502002986 */ /* 0x0001e2000c10150c */
[----:B------:R-:W-:Y:S01]  /*8260*/  IADD3.X R13, R7, R3, R13, P5, P6 ;  /* 0x00000003070d7210 */ /* 0x000fe20002fec40d */
[-C--:B------:R-:W-:Y:S01]  /*8270*/  FMUL R53, R53, R8.reuse ;  /* 0x0000000835357220 */ /* 0x080fe20000400000 */
[----:B------:R-:W-:Y:S01]  /*8280*/  ISETP.GT.AND P5, PT, R0, 0x1, P1 ;  /* 0x000000010000780c */ /* 0x000fe20000fa4270 */
[-C--:B------:R-:W-:Y:S01]  /*8290*/  FMUL R54, R54, R8.reuse ;  /* 0x0000000836367220 */ /* 0x080fe20000400000 */
[----:B------:R-:W-:Y:S01]  /*82a0*/  ISETP.GT.AND P2, PT, R0, RZ, P0 ;  /* 0x000000ff0000720c */ /* 0x000fe20000744270 */
[-C--:B------:R-:W-:Y:S01]  /*82b0*/  FMUL R55, R55, R8.reuse ;  /* 0x0000000837377220 */ /* 0x080fe20000400000 */
[----:B------:R-:W-:Y:S01]  /*82c0*/  F2FP.F16.F32.PACK_AB R45, RZ, R45 ;  /* 0x0000002dff2d723e */ /* 0x000fe200000000ff */
[----:B------:R-:W-:Y:S01]  /*82d0*/  FMUL R56, R56, R8 ;  /* 0x0000000838387220 */ /* 0x000fe20000400000 */
[----:B------:R-:W-:Y:S01]  /*82e0*/  F2FP.F16.F32.PACK_AB R46, RZ, R46 ;  /* 0x0000002eff2e723e */ /* 0x000fe200000000ff */
[----:B------:R-:W-:Y:S01]  /*82f0*/  FMUL R57, R57, R8 ;  /* 0x0000000839397220 */ /* 0x000fe20000400000 */
[----:B------:R-:W-:Y:S01]  /*8300*/  F2FP.F16.F32.PACK_AB R47, RZ, R47 ;  /* 0x0000002fff2f723e */ /* 0x000fe200000000ff */
[----:B0-----:R-:W-:Y:S01]  /*8310*/  @P4 IMAD.MOV.U32 R2, RZ, RZ, R4 ;  /* 0x000000ffff024224 */ /* 0x001fe200078e0004 */
[----:B------:R-:W-:Y:S01]  /*8320*/  F2FP.F16.F32.PACK_AB R48, RZ, R48 ;  /* 0x00000030ff30723e */ /* 0x000fe200000000ff */
[----:B------:R-:W-:Y:S01]  /*8330*/  @P4 IMAD.MOV.U32 R3, RZ, RZ, R5 ;  /* 0x000000ffff034224 */ /* 0x000fe200078e0005 */
[----:B------:R-:W-:Y:S01]  /*8340*/  F2FP.F16.F32.PACK_AB R49, RZ, R49 ;  /* 0x00000031ff31723e */ /* 0x000fe200000000ff */
[----:B------:R-:W-:Y:S01]  /*8350*/  FMUL R58, R58, R8 ;  /* 0x000000083a3a7220 */ /* 0x000fe20000400000 */
[----:B------:R-:W-:Y:S01]  /*8360*/  F2FP.F16.F32.PACK_AB R50, RZ, R50 ;  /* 0x00000032ff32723e */ /* 0x000fe200000000ff */
[-C--:B------:R-:W-:Y:S01]  /*8370*/  FMUL R59, R59, R8.reuse ;  /* 0x000000083b3b7220 */ /* 0x080fe20000400000 */
[----:B------:R0:W-:Y:S01]  /*8380*/  @P4 STG.E.U16 desc[UR12][R2.64+0xf0], R150 ;  /* 0x0000f09602004986 */ /* 0x0001e2000c10150c */
[----:B------:R-:W-:Y:S01]  /*8390*/  ISETP.GT.AND P4, PT, R0, RZ, P1 ;  /* 0x000000ff0000720c */ /* 0x000fe20000f84270 */
[-C--:B------:R-:W-:Y:S01]  /*83a0*/  FMUL R60, R60, R8.reuse ;  /* 0x000000083c3c7220 */ /* 0x080fe20000400000 */
[----:B------:R-:W-:Y:S01]  /*83b0*/  F2FP.F16.F32.PACK_AB R51, RZ, R51 ;  /* 0x00000033ff33723e */ /* 0x000fe200000000ff */
[----:B------:R-:W-:Y:S01]  /*83c0*/  @P3 STG.E.U16 desc[UR12][R4.64+0xf2], R151 ;  /* 0x0000f29704003986 */ /* 0x000fe2000c10150c */
[----:B------:R-:W-:Y:S01]  /*83d0*/  IADD3 R6, P3, R10, R9, RZ ;  /* 0x000000090a067210 */ /* 0x000fe20007f7e0ff */
[----:B------:R-:W-:Y:S01]  /*83e0*/  FMUL R61, R61, R8 ;  /* 0x000000083d3d7220 */ /* 0x000fe20000400000 */
[----:B------:R-:W-:Y:S01]  /*83f0*/  F2FP.F16.F32.PACK_AB R52, RZ, R52 ;  /* 0x00000034ff34723e */ /* 0x000fe200000000ff */
[----:B------:R-:W-:Y:S01]  /*8400*/  @P5 STG.E.U16 desc[UR12][R10.64+0x2], R25 ;  /* 0x000002190a005986 */ /* 0x000fe2000c10150c */
[C---:B------:R-:W-:Y:S01]  /*8410*/  ISETP.GT.AND P5, PT, R0.reuse, 0x9, P1 ;  /* 0x000000090000780c */ /* 0x040fe20000fa4270 */
[----:B------:R-:W-:Y:S01]  /*8420*/  IMAD.X R7, R11, 0x1, R7, P3 ;  /* 0x000000010b077824 */ /* 0x000fe200018e0607 */
        /* <DEDUP_REMOVED lines=13> */
[----:B0-----:R-:W-:Y:S01]  /*8500*/  @P3 IMAD.MOV.U32 R2, RZ, RZ, R6 ;  /* 0x000000ffff023224 */ /* 0x001fe200078e0006 */
[----:B------:R-:W-:Y:S01]  /*8510*/  F2FP.F16.F32.PACK_AB R57, RZ, R57 ;  /* 0x00000039ff39723e */ /* 0x000fe200000000ff */
[----:B------:R-:W-:Y:S01]  /*8520*/  @P3 IMAD.MOV.U32 R3, RZ, RZ, R7 ;  /* 0x000000ffff033224 */ /* 0x000fe200078e0007 */
[----:B------:R-:W-:Y:S01]  /*8530*/  F2FP.F16.F32.PACK_AB R58, RZ, R58 ;  /* 0x0000003aff3a723e */ /* 0x000fe200000000ff */
[-C--:B------:R-:W-:Y:S01]  /*8540*/  FMUL R66, R66, R8.reuse ;  /* 0x0000000842427220 */ /* 0x080fe20000400000 */
[----:B------:R-:W-:Y:S01]  /*8550*/  F2FP.F16.F32.PACK_AB R59, RZ, R59 ;  /* 0x0000003bff3b723e */ /* 0x000fe200000000ff */
[-C--:B------:R-:W-:Y:S01]  /*8560*/  FMUL R67, R67, R8.reuse ;  /* 0x0000000843437220 */ /* 0x080fe20000400000 */
[----:B------:R0:W-:Y:S01]  /*8570*/  @P3 STG.E.U16 desc[UR12][R2.64+0x2], R27 ;  /* 0x0000021b02003986 */ /* 0x0001e2000c10150c */
        /* <DEDUP_REMOVED lines=21> */
[----:B------:R-:W-:Y:S01]  /*86d0*/  FMUL R73, R73, R8 ;  /* 0x0000000849497220 */ /* 0x000fe20000400000 */
[----:B------:R-:W-:Y:S01]  /*86e0*/  F2FP.F16.F32.PACK_AB R65, RZ, R65 ;  /* 0x00000041ff41723e */ /* 0x000fe200000000ff */
[----:B------:R-:W-:Y:S01]  /*86f0*/  @P5 STG.E.U16 desc[UR12][R10.64+0x22], R33 ;  /* 0x000022210a005986 */ /* 0x000fe2000c10150c */
[----:B------:R-:W-:Y:S01]  /*8700*/  ISETP.GT.AND P5, PT, R0, 0x19, P1 ;  /* 0x000000190000780c */ /* 0x000fe20000fa4270 */
[--C-:B0-----:R-:W-:Y:S01]  /*8710*/  @P2 IMAD.MOV.U32 R2, RZ, RZ, R12.reuse ;  /* 0x000000ffff022224 */ /* 0x101fe200078e000c */
[----:B------:R-:W-:Y:S01]  /*8720*/  F2FP.F16.F32.PACK_AB R66, RZ, R66 ;  /* 0x00000042ff42723e */ /* 0x000fe200000000ff */
[--C-:B------:R-:W-:Y:S01]  /*8730*/  @P2 IMAD.MOV.U32 R3, RZ, RZ, R13.reuse ;  /* 0x000000ffff032224 */ /* 0x100fe200078e000d */
[----:B------:R-:W-:Y:S01]  /*8740*/  F2FP.F16.F32.PACK_AB R67, RZ, R67 ;  /* 0x00000043ff43723e */ /* 0x000fe200000000ff */
[----:B------:R-:W-:Y:S01]  /*8750*/  FMUL R74, R74, R8 ;  /* 0x000000084a4a7220 */ /* 0x000fe20000400000 */
[----:B------:R-:W-:Y:S01]  /*8760*/  F2FP.F16.F32.PACK_AB R68, RZ, R68 ;  /* 0x00000044ff44723e */ /* 0x000fe200000000ff */
[-C--:B------:R-:W-:Y:S01]  /*8770*/  FMUL R75, R75, R8.reuse ;  /* 0x000000084b4b7220 */ /* 0x080fe20000400000 */
[----:B------:R0:W-:Y:S01]  /*8780*/  @P2 STG.E.U16 desc[UR12][R2.64+0x20], R34 ;  /* 0x0000202202002986 */ /* 0x0001e2000c10150c */
        /* <DEDUP_REMOVED lines=9> */
[----:B------:R-:W-:Y:S01]  /*8820*/  FMUL R80, R80, R8 ;  /* 0x0000000850507220 */ /* 0x000fe20000400000 */
[----:B------:R-:W-:Y:S01]  /*8830*/  F2FP.F16.F32.PACK_AB R73, RZ, R73 ;  /* 0x00000049ff49723e */ /* 0x000fe200000000ff */
[--C-:B0-----:R-:W-:Y:S01]  /*8840*/  @P3 IMAD.MOV.U32 R2, RZ, RZ, R12.reuse ;  /* 0x000000ffff023224 */ /* 0x101fe200078e000c */
[----:B------:R-:W-:Y:S01]  /*8850*/  F2FP.F16.F32.PACK_AB R74, RZ, R74 ;  /* 0x0000004aff4a723e */ /* 0x000fe200000000ff */
[--C-:B------:R-:W-:Y:S01]  /*8860*/  @P3 IMAD.MOV.U32 R3, RZ, RZ, R13.reuse ;  /* 0x000000ffff033224 */ /* 0x100fe200078e000d */
[----:B------:R-:W-:Y:S01]  /*8870*/  ISETP.GT.AND P6, PT, R0, 0x68, P0 ;  /* 0x000000680000780c */ /* 0x000fe200007c4270 */
[-C--:B------:R-:W-:Y:S01]  /*8880*/  FMUL R81, R81, R8.reuse ;  /* 0x0000000851517220 */ /* 0x080fe20000400000 */
[----:B------:R-:W-:Y:S01]  /*8890*/  F2FP.F16.F32.PACK_AB R75, RZ, R75 ;  /* 0x0000004bff4b723e */ /* 0x000fe200000000ff */
[-C--:B------:R-:W-:Y:S01]  /*88a0*/  FMUL R82, R82, R8.reuse ;  /* 0x0000000852527220 */ /* 0x080fe20000400000 */
[----:B------:R0:W-:Y:S01]  /*88b0*/  @P3 STG.E.U16 desc[UR12][R2.64+0x22], R35 ;  /* 0x0000222302003986 */ /* 0x0001e2000c10150c */
        /* <DEDUP_REMOVED lines=17> */
[----:B------:R-:W-:Y:S01]  /*89d0*/  FMUL R8, R87, R8 ;  /* 0x0000000857087220 */ /* 0x000fe20000400000 */
[----:B------:R0:W-:Y:S01]  /*89e0*/  @P2 STG.E.U16 desc[UR12][R2.64+0x30], R38 ;  /* 0x0000302602002986 */ /* 0x0001e2000c10150c */
[----:B------:R-:W-:-:S02]  /*89f0*/  ISETP.GT.AND P2, PT, R0, 0x20, P0 ;  /* 0x000000200000780c */ /* 0x000fc40000744270 */
[----:B------:R-:W-:Y:S02]  /*8a00*/  F2FP.F16.F32.PACK_AB R82, RZ, R82 ;  /* 0x00000052ff52723e */ /* 0x000fe400000000ff */
[----:B------:R-:W-:Y:S02]  /*8a10*/  F2FP.F16.F32.PACK_AB R83, RZ, R83 ;  /* 0x00000053ff53723e */ /* 0x000fe400000000ff */
[----:B------:R-:W-:Y:S02]  /*8a20*/  F2FP.F16.F32.PACK_AB R84, RZ, R84 ;  /* 0x00000054ff54723e */ /* 0x000fe400000000ff */
[----:B------:R-:W-:Y:S02]  /*8a30*/  F2FP.F16.F32.PACK_AB R85, RZ, R85 ;  /* 0x00000055ff55723e */ /* 0x000fe400000000ff */
[----:B------:R-:W-:Y:S01]  /*8a40*/  F2FP.F16.F32.PACK_AB R86, RZ, R86 ;  /* 0x00000056ff56723e */ /* 0x000fe200000000ff */
[----:B0-----:R-:W-:Y:S02]  /*8a50*/  @P3 IMAD.MOV.U32 R2, RZ, RZ, R12 ;  /* 0x000000ffff023224 */ /* 0x001fe400078e000c */
[----:B------:R-:W-:-:S05]  /*8a60*/  @P3 IMAD.MOV.U32 R3, RZ, RZ, R13 ;  /* 0x000000ffff033224 */ /* 0x000fca00078e000d */
[----:B------:R0:W-:Y:S01]  /*8a70*/  @P3 STG.E.U16 desc[UR12][R2.64+0x32], R39 ;  /* 0x0000322702003986 */ /* 0x0001e2000c10150c */
[----:B------:R-:W-:-:S03]  /*8a80*/  ISETP.GT.AND P3, PT, R0, 0x21, P0 ;  /* 0x000000210000780c */ /* 0x000fc60000764270 */
[----:B------:R-:W-:Y:S01]  /*8a90*/  @P4 STG.E.U16 desc[UR12][R10.64+0x40], R40 ;  /* 0x000040280a004986 */ /* 0x000fe2000c10150c */
[----:B------:R-:W-:-:S03]  /*8aa0*/  ISETP.GT.AND P4, PT, R0, 0x28, P1 ;  /* 0x000000280000780c */ /* 0x000fc60000f84270 */
[----:B------:R-:W-:Y:S01]  /*8ab0*/  @P5 STG.E.U16 desc[UR12][R10.64+0x42], R41 ;  /* 0x000042290a005986 */ /* 0x000fe2000c10150c */
[----:B------:R-:W-:Y:S01]  /*8ac0*/  ISETP.GT.AND P5, PT, R0, 0x29, P1 ;  /* 0x000000290000780c */ /* 0x000fe20000fa4270 */
[----:B0-----:R-:W-:Y:S02]  /*8ad0*/  @P2 IMAD.MOV.U32 R2, RZ, RZ, R12 ;  /* 0x000000ffff022224 */ /* 0x001fe400078e000c */
[----:B------:R-:W-:-:S05]  /*8ae0*/  @P2 IMAD.MOV.U32 R3, RZ, RZ, R13 ;  /* 0x000000ffff032224 */ /* 0x000fca00078e000d */
[----:B------:R0:W-:Y:S01]  /*8af0*/  @P2 STG.E.U16 desc[UR12][R2.64+0x40], R42 ;  /* 0x0000402a02002986 */ /* 0x0001e2000c10150c */
[----:B------:R-:W-:Y:S01]  /*8b00*/  ISETP.GT.AND P2, PT, R0, 0x28, P0 ;  /* 0x000000280000780c */ /* 0x000fe20000744270 */
        /* <DEDUP_REMOVED lines=111> */
[C---:B------:R-:W-:Y:S02]  /*9200*/  ISETP.GT.AND P3, PT, R0.reuse, 0x78, P1 ;  /* 0x000000780000780c */ /* 0x040fe40000f64270 */
[C---:B------:R-:W-:Y:S01]  /*9210*/  ISETP.GT.AND P1, PT, R0.reuse, 0x79, P1 ;  /* 0x000000790000780c */ /* 0x040fe20000f24270 */
[----:B------:R-:W-:Y:S01]  /*9220*/  @P4 STG.E.U16 desc[UR12][R10.64+0xe0], R80 ;  /* 0x0000e0500a004986 */ /* 0x000fe2000c10150c */
[C---:B------:R-:W-:Y:S02]  /*9230*/  ISETP.GT.AND P4, PT, R0.reuse, 0x71, P0 ;  /* 0x000000710000780c */ /* 0x040fe40000784270 */
[----:B------:R-:W-:Y:S01]  /*9240*/  ISETP.GT.AND P0, PT, R0, 0x79, P0 ;  /* 0x000000790000780c */ /* 0x000fe20000704270 */
[----:B------:R-:W-:Y:S01]  /*9250*/  @P2 STG.E.U16 desc[UR12][R10.64+0xe2], R81 ;  /* 0x0000e2510a002986 */ /* 0x000fe2000c10150c */
[----:B0-----:R-:W-:Y:S02]  /*9260*/  @P5 IMAD.MOV.U32 R2, RZ, RZ, R12 ;  /* 0x000000ffff025224 */ /* 0x001fe400078e000c */
[----:B------:R-:W-:-:S05]  /*9270*/  @P5 IMAD.MOV.U32 R3, RZ, RZ, R13 ;  /* 0x000000ffff035224 */ /* 0x000fca00078e000d */
[----:B------:R0:W-:Y:S02]  /*9280*/  @P5 STG.E.U16 desc[UR12][R2.64+0xe0], R82 ;  /* 0x0000e05202005986 */ /* 0x0001e4000c10150c */
[----:B0-----:R-:W-:Y:S02]  /*9290*/  @P4 IMAD.MOV.U32 R2, RZ, RZ, R12 ;  /* 0x000000ffff024224 */ /* 0x001fe400078e000c */
[----:B------:R-:W-:-:S05]  /*92a0*/  @P4 IMAD.MOV.U32 R3, RZ, RZ, R13 ;  /* 0x000000ffff034224 */ /* 0x000fca00078e000d */
[----:B------:R0:W-:Y:S04]  /*92b0*/  @P4 STG.E.U16 desc[UR12][R2.64+0xe2], R83 ;  /* 0x0000e25302004986 */ /* 0x0001e8000c10150c */
[----:B------:R1:W-:Y:S04]  /*92c0*/  @P3 STG.E.U16 desc[UR12][R10.64+0xf0], R84 ;  /* 0x0000f0540a003986 */ /* 0x0003e8000c10150c */
[----:B------:R1:W-:Y:S01]  /*92d0*/  @P1 STG.E.U16 desc[UR12][R10.64+0xf2], R85 ;  /* 0x0000f2550a001986 */ /* 0x0003e2000c10150c */
[----:B0-----:R-:W-:Y:S02]  /*92e0*/  @P6 IMAD.MOV.U32 R2, RZ, RZ, R12 ;  /* 0x000000ffff026224 */ /* 0x001fe400078e000c */
[----:B------:R-:W-:-:S05]  /*92f0*/  @P6 IMAD.MOV.U32 R3, RZ, RZ, R13 ;  /* 0x000000ffff036224 */ /* 0x000fca00078e000d */
[----:B------:R1:W-:Y:S01]  /*9300*/  @P6 STG.E.U16 desc[UR12][R2.64+0xf0], R86 ;  /* 0x0000f05602006986 */ /* 0x0003e2000c10150c */
[----:B------:R-:W-:Y:S05]  /*9310*/  @!P0 EXIT ;  /* 0x000000000000894d */ /* 0x000fea0003800000 */
[----:B------:R-:W-:-:S05]  /*9320*/  F2FP.F16.F32.PACK_AB R8, RZ, R8 ;  /* 0x00000008ff08723e */ /* 0x000fca00000000ff */
[----:B------:R-:W-:Y:S01]  /*9330*/  STG.E.U16 desc[UR12][R12.64+0xf2], R8 ;  /* 0x0000f2080c007986 */ /* 0x000fe2000c10150c */
[----:B------:R-:W-:Y:S05]  /*9340*/  EXIT ;  /* 0x000000000000794d */ /* 0x000fea0003800000 */
.L_x_14:
[----:B------:R-:W-:-:S13]  /*9350*/  ISETP.NE.AND P0, PT, R5, RZ, PT ;  /* 0x000000ff0500720c */ /* 0x000fda0003f05270 */
[----:B------:R-:W-:Y:S05]  /*9360*/  @P0 EXIT ;  /* 0x000000000000094d */ /* 0x000fea0003800000 */
[----:B------:R-:W-:Y:S01]  /*9370*/  ELECT P0, URZ, PT ;  /* 0x00000000003f782f */ /* 0x000fe20003800000 */
[----:B------:R-:W-:-:S12]  /*9380*/  BSSY B0, `(.L_x_279) ;  /* 0x000007b000007945 */ /* 0x000fd80003800000 */
[----:B------:R-:W-:Y:S05]  /*9390*/  @!P0 BRA `(.L_x_280) ;  /* 0x0000000400e48947 */ /* 0x000fea0003800000 */
[----:B------:R-:W-:-:S13]  /*93a0*/  ISETP.GE.AND P0, PT, R3, 0x1, PT ;  /* 0x000000010300780c */ /* 0x000fda0003f06270 */
[----:B------:R-:W-:Y:S05]  /*93b0*/  @!P0 BRA `(.L_x_280) ;  /* 0x0000000400dc8947 */ /* 0x000fea0003800000 */
[----:B------:R-:W0:Y:S01]  /*93c0*/  S2R R18, SR_CgaCtaId ;  /* 0x0000000000127919 */ /* 0x000e220000008800 */
[----:B------:R-:W-:Y:S01]  /*93d0*/  IMAD.SHL.U32 R15, R12, 0x80, RZ ;  /* 0x000000800c0f7824 */ /* 0x000fe200078e00ff */
[----:B------:R-:W-:Y:S01]  /*93e0*/  ULDC UR4, c[0x0][0x384] ;  /* 0x0000e10000047ab9 */ /* 0x000fe20000000800 */
[----:B------:R-:W-:Y:S01]  /*93f0*/  IMAD R0, R16, R17, RZ ;  /* 0x0000001110007224 */ /* 0x000fe200078e02ff */
[----:B------:R-:W-:Y:S01]  /*9400*/  LOP3.LUT P0, RZ, R11, 0x1f, RZ, 0xc0, !PT ;  /* 0x0000001f0bff7812 */ /* 0x000fe2000780c0ff */
[----:B------:R-:W-:Y:S01]  /*9410*/  IMAD.HI.U32 R5, R15, UR4, RZ ;  /* 0x000000040f057c27 */ /* 0x000fe2000f8e00ff */
[----:B------:R-:W-:Y:S01]  /*9420*/  ULDC UR5, c[0x0][0x388] ;  /* 0x0000e20000057ab9 */ /* 0x000fe20000000800 */
[C---:B------:R-:W-:Y:S02]  /*9430*/  ISETP.NE.AND P1, PT, R14.reuse, RZ, PT ;  /* 0x000000ff0e00720c */ /* 0x040fe40003f25270 */
[----:B------:R-:W-:Y:S01]  /*9440*/  CS2R R10, SRZ ;  /* 0x00000000000a7805 */ /* 0x000fe2000001ff00 */
[----:B------:R-:W-:Y:S01]  /*9450*/  IMAD.SHL.U32 R21, R13, 0x80, RZ ;  /* 0x000000800d157824 */ /* 0x000fe200078e00ff */
[----:B------:R-:W-:Y:S01]  /*9460*/  ISETP.NE.OR P0, PT, R14, RZ, !P0 ;  /* 0x000000ff0e00720c */ /* 0x000fe20004705670 */
[----:B-----5:R-:W-:Y:S01]  /*9470*/  IMAD R8, R7, R0, 0x1 ;  /* 0x0000000107087424 */ /* 0x020fe200078e0200 */
[----:B------:R-:W-:Y:S01]  /*9480*/  LOP3.LUT R24, R2, 0x2, RZ, 0xfc, !PT ;  /* 0x0000000202187812 */ /* 0x000fe200078efcff */
[----:B------:R-:W-:Y:S01]  /*9490*/  IMAD.MOV.U32 R6, RZ, RZ, 0x1 ;  /* 0x00000001ff067424 */ /* 0x000fe200078e00ff */
[----:B------:R-:W-:Y:S01]  /*94a0*/  SHF.R.U32.HI R5, RZ, UR5, R5 ;  /* 0x00000005ff057c19 */ /* 0x000fe20008011605 */
[----:B---3--:R-:W-:-:S02]  /*94b0*/  IMAD.MOV.U32 R9, RZ, RZ, RZ ;  /* 0x000000ffff097224 */ /* 0x008fc400078e00ff */
[----:B------:R-:W-:Y:S02]  /*94c0*/  IMAD.MOV.U32 R12, RZ, RZ, RZ ;  /* 0x000000ffff0c7224 */ /* 0x000fe400078e00ff */
[----:B------:R-:W-:Y:S02]  /*94d0*/  VIADD R23, R21, 0x40 ;  /* 0x0000004015177836 */ /* 0x000fe40000000000 */
[C---:B0-----:R-:W-:Y:S02]  /*94e0*/  IMAD.SHL.U32 R4, R18.reuse, 0x400, RZ ;  /* 0x0000040012047824 */ /* 0x041fe400078e00ff */
[----:B------:R-:W-:-:S03]  /*94f0*/  IMAD.SHL.U32 R0, R18, 0x10, RZ ;  /* 0x0000001012007824 */ /* 0x000fc600078e00ff */
[----:B------:R-:W-:-:S07]  /*9500*/  LOP3.LUT R4, R4, 0x400, RZ, 0xc0, !PT ;  /* 0x0000040004047812 */ /* 0x000fce00078ec0ff */
.L_x_284:
[----:B------:R-:W0:Y:S01]  /*9510*/  S2R R14, SR_CgaCtaId ;  /* 0x00000000000e7919 */ /* 0x000e220000008800 */
[----:B------:R-:W-:-:S04]  /*9520*/  MOV R13, 0x400 ;  /* 0x00000400000d7802 */ /* 0x000fc80000000f00 */
[----:B0-----:R-:W-:Y:S02]  /*9530*/  LEA R22, R14, R13, 0x18 ;  /* 0x0000000d0e167211 */ /* 0x001fe400078ec0ff */
[----:B------:R-:W-:-:S03]  /*9540*/  SHF.L.U32 R13, R6, 0x1f, RZ ;  /* 0x0000001f060d7819 */ /* 0x000fc600000006ff */
[----:B------:R-:W-:-:S07]  /*9550*/  IMAD R20, R9, 0x8, R22 ;  /* 0x0000000809147824 */ /* 0x000fce00078e0216 */
.L_x_281:
[----:B0-----:R0:W1:Y:S02]  /*9560*/  SYNCS.PHASECHK.TRANS64.TRYWAIT P2, [R20+URZ+0x38070], R13 ;  /* 0x0380700d140075a7 */ /* 0x001064000804017f */
[----:B-1----:R-:W-:Y:S05]  /*9570*/  @!P2 NANOSLEEP.SYNCS 0x989680 ;  /* 0x009896800000a95d */ /* 0x002fea0003900000 */
[----:B------:R-:W1:Y:S02]  /*9580*/  @!P2 SYNCS.PHASECHK.TRANS64 P2, [R20+URZ+0x38070], R13 ;  /* 0x0380700d1400a5a7 */ /* 0x000e64000804007f */
[----:B-1----:R-:W-:Y:S05]  /*9590*/  @!P2 BRA `(.L_x_281) ;  /* 0xfffffffc00f0a947 */ /* 0x002fea000383ffff */
[----:B0-----:R-:W0:Y:S02]  /*95a0*/  @!P1 LDC R13, c[0x0][0x500] ;  /* 0x00014000ff0d9b82 */ /* 0x001e240000000800 */
[----:B0-----:R0:W-:Y:S02]  /*95b0*/  @!P1 SYNCS.ARRIVE.TRANS64 RZ, [R20+URZ+0x38000], R13 ;  /* 0x0380000d14ff99a7 */ /* 0x0011e4000800003f */
[----:B0-----:R-:W-:-:S04]  /*95c0*/  PRMT R13, R24, 0x9910, RZ ;  /* 0x00009910180d7816 */ /* 0x001fc800000000ff */
[----:B------:R-:W-:-:S13]  /*95d0*/  ISETP.NE.AND P2, PT, R13, 0x2, PT ;  /* 0x000000020d00780c */ /* 0x000fda0003f45270 */
[----:B------:R-:W-:Y:S05]  /*95e0*/  @P2 BRA `(.L_x_282) ;  /* 0x0000000000042947 */ /* 0x000fea0003800000 */
[----:B------:R-:W-:Y:S01]  /*95f0*/  BPT.TRAP 0x1 ;  /* 0x000000040000795c */ /* 0x000fe20000300000 */
.L_x_282:
[----:B------:R-:W-:Y:S05]  /*9600*/  @P0 BRA `(.L_x_283) ;  /* 0x0000000000040947 */ /* 0x000fea0003800000 */
[----:B------:R-:W-:Y:S01]  /*9610*/  BPT.TRAP 0x1 ;  /* 0x000000040000795c */ /* 0x000fe20000300000 */
.L_x_283:
[----:B------:R-:W0:Y:S01]  /*9620*/  LDC R14, c[0x0][0x380] ;  /* 0x0000e000ff0e7b82 */ /* 0x000e220000000800 */
[----:B------:R-:W-:Y:S01]  /*9630*/  R2UR UR4, R5 ;  /* 0x00000000050472ca */ /* 0x000fe200000e0000 */
[----:B------:R-:W-:Y:S01]  /*9640*/  IMAD R13, R9, 0x1000, R4 ;  /* 0x00001000090d7824 */ /* 0x000fe200078e0204 */
[----:B------:R-:W-:Y:S01]  /*9650*/  R2UR UR10, R15 ;  /* 0x000000000f0a72ca */ /* 0x000fe200000e0000 */
[----:B------:R-:W-:Y:S01]  /*9660*/  ULDC UR28, c[0x0][0x38c] ;  /* 0x0000e300001c7ab9 */ /* 0x000fe20000000800 */
[C---:B------:R-:W-:Y:S01]  /*9670*/  R2UR UR26, R12.reuse ;  /* 0x000000000c1a72ca */ /* 0x040fe200000e0000 */
[----:B------:R-:W-:Y:S01]  /*9680*/  IMAD R13, R13, 0x2, R22 ;  /* 0x000000020d0d7824 */ /* 0x000fe200078e0216 */
[----:B------:R-:W-:Y:S01]  /*9690*/  UISETP.NE.AND UP0, UPT, UR28, 0x1, UPT ;  /* 0x000000011c00788c */ /* 0x000fe2000bf05270 */
[----:B------:R-:W1:Y:S01]  /*96a0*/  LDC.64 R16, c[0x0][0x3b8] ;  /* 0x0000ee00ff107b82 */ /* 0x000e620000000a00 */
[----:B------:R-:W-:Y:S01]  /*96b0*/  VIADD R12, R12, 0x1 ;  /* 0x000000010c0c7836 */ /* 0x000fe20000000000 */
[----:B------:R-:W-:Y:S01]  /*96c0*/  R2UR UR5, R22 ;  /* 0x00000000160572ca */ /* 0x000fe200000e0000 */
[----:B------:R-:W-:Y:S01]  /*96d0*/  ULDC.64 UR32, c[0x0][0x198] ;  /* 0x0000660000207ab9 */ /* 0x000fe20000000a00 */
[----:B------:R-:W-:Y:S01]  /*96e0*/  R2UR UR11, R13 ;  /* 0x000000000d0b72ca */ /* 0x000fe200000e0000 */
[----:B------:R-:W-:Y:S01]  /*96f0*/  ULDC.64 UR18, c[0x0][0x3b0] ;  /* 0x0000ec0000127ab9 */ /* 0x000fe20000000a00 */
[----:B------:R-:W-:Y:S01]  /*9700*/  R2UR UR25, R20 ;  /* 0x00000000141972ca */ /* 0x000fe200000e0000 */
[----:B------:R-:W-:Y:S01]  /*9710*/  ULDC.64 UR22, c[0x0][0x3d0] ;  /* 0x0000f40000167ab9 */ /* 0x000fe20000000a00 */
[----:B------:R-:W1:Y:S01]  /*9720*/  LDC.64 R18, c[0x0][0x3d8] ;  /* 0x0000f600ff127b82 */ /* 0x000e620000000a00 */
[----:B------:R-:W-:Y:S01]  /*9730*/  R2UR UR24, R9 ;  /* 0x00000000091872ca */ /* 0x000fe200000e0000 */
[----:B------:R-:W-:Y:S01]  /*9740*/  @UP0 ULDC.64 UR16, c[0x0][0x390] ;  /* 0x0000e40000100ab9 */ /* 0x000fe20000000a00 */
[----:B------:R-:W-:Y:S01]  /*9750*/  VIADD R8, R8, 0xffffffff ;  /* 0xffffffff08087836 */ /* 0x000fe20000000000 */
[----:B------:R-:W-:Y:S01]  /*9760*/  R2UR UR20, R11 ;  /* 0x000000000b1472ca */ /* 0x000fe200000e0000 */
[----:B------:R-:W-:Y:S01]  /*9770*/  UIADD3 UR6, UP1, UR32, 0xf0, URZ ;  /* 0x000000f020067890 */ /* 0x000fe2000ff3e03f */
[----:B------:R-:W-:Y:S01]  /*9780*/  R2UR UR21, R10 ;  /* 0x000000000a1572ca */ /* 0x000fe200000e0000 */
[----:B------:R-:W-:Y:S01]  /*9790*/  USHF.L.U32 UR26, UR26, 0x5, URZ ;  /* 0x000000051a1a7899 */ /* 0x000fe2000800063f */
[----:B0-----:R-:W-:Y:S01]  /*97a0*/  ISETP.NE.AND P2, PT, R14, 0x1, PT ;  /* 0x000000010e00780c */ /* 0x001fe20003f45270 */
[----:B------:R-:W-:Y:S01]  /*97b0*/  UIADD3.X UR7, URZ, UR33, URZ, UP1, !UPT ;  /* 0x000000213f077290 */ /* 0x000fe20008ffe43f */
[----:B------:R-:W-:Y:S01]  /*97c0*/  ISETP.GT.AND P5, PT, R8, 0x1, PT ;  /* 0x000000010800780c */ /* 0x000fe20003fa4270 */
[----:B------:R-:W-:Y:S01]  /*97d0*/  UIADD3 UR25, UR25, 0x38000, URZ ;  /* 0x0003800019197890 */ /* 0x000fe2000fffe03f */
[----:B------:R-:W-:Y:S01]  /*97e0*/  VIADD R9, R9, 0x1 ;  /* 0x0000000109097836 */ /* 0x000fe20000000000 */
[----:B------:R-:W-:Y:S01]  /*97f0*/  UMOV UR30, 0x30000 ;  /* 0x00030000001e7882 */ /* 0x000fe20000000000 */
[----:B------:R-:W-:Y:S01]  /*9800*/  ULEA UR24, UR24, UR5, 0xd ;  /* 0x0000000518187291 */ /* 0x000fe2000f8e683f */
[----:B------:R-:W-:-:S02]  /*9810*/  UMOV UR14, 0x0 ;  /* 0x00000000000e7882 */ /* 0x000fc40000000000 */
[C---:B------:R-:W-:Y:S01]  /*9820*/  ISETP.NE.AND P4, PT, R9.reuse, 0xe, PT ;  /* 0x0000000e0900780c */ /* 0x040fe20003f85270 */
[----:B------:R-:W-:Y:S01]  /*9830*/  UMOV UR15, 0x10000000 ;  /* 0x10000000000f7882 */ /* 0x000fe20000000000 */
[----:B------:R-:W-:Y:S01]  /*9840*/  UMOV UR12, UR20 ;  /* 0x00000014000c7c82 */ /* 0x000fe20008000000 */
[----:B------:R-:W-:Y:S01]  /*9850*/  UMOV UR13, UR21 ;  /* 0x00000015000d7c82 */ /* 0x000fe20008000000 */
[----:B------:R-:W-:Y:S01]  /*9860*/  @P2 IMAD.U32 R25, RZ, RZ, UR4 ;  /* 0x00000004ff192e24 */ /* 0x000fe2000f8e00ff */
[----:B------:R-:W-:Y:S01]  /*9870*/  SEL R9, R9, RZ, P4 ;  /* 0x000000ff09097207 */ /* 0x000fe20002000000 */
[----:B-1----:R-:W-:-:S03]  /*9880*/  IMAD R13, R11, R16, R18 ;  /* 0x000000100b0d7224 */ /* 0x002fc600078e0212 */
[----:B------:R-:W-:Y:S02]  /*9890*/  @P2 R2UR UR10, R25 ;  /* 0x00000000190a22ca */ /* 0x000fe400000e0000 */
[----:B------:R-:W-:-:S04]  /*98a0*/  ISETP.NE.AND P2, PT, R12, R7, PT ;  /* 0x000000070c00720c */ /* 0x000fc80003f45270 */
[----:B------:R-:W-:-:S07]  /*98b0*/  SEL R12, R12, RZ, P2 ;  /* 0x000000ff0c0c7207 */ /* 0x000fce0001000000 */
[----:B------:R-:W-:Y:S02]  /*98c0*/  UIADD3 UR4, -UR10, URZ, URZ ;  /* 0x0000003f0a047290 */ /* 0x000fe4000fffe13f */
[----:B------:R-:W-:Y:S01]  /*98d0*/  UIMAD.WIDE.U32 UR8, UR10, UR16, URZ ;  /* 0x000000100a0872a5 */ /* 0x000fe2000f8e003f */
[----:B------:R-:W-:Y:S01]  /*98e0*/  R2UR UR16, R0 ;  /* 0x00000000001072ca */ /* 0x000fe200000e0000 */
[----:B------:R-:W-:Y:S02]  /*98f0*/  UMOV UR29, UR10 ;  /* 0x0000000a001d7c82 */ /* 0x000fe40008000000 */
[----:B------:R-:W-:Y:S01]  /*9900*/  IMAD R16, R14, UR4, R15 ;  /* 0x000000040e107c24 */ /* 0x000fe2000f8e020f */
[----:B------:R-:W-:Y:S01]  /*9910*/  @UP0 USHF.R.U32.HI UR29, URZ, UR17, UR9 ;  /* 0x000000113f1d0299 */ /* 0x000fe20008011609 */
[----:B------:R-:W-:Y:S01]  /*9920*/  IMAD R14, R10, R17, R19 ;  /* 0x000000110a0e7224 */ /* 0x000fe200078e0213 */
[----:B------:R-:W-:Y:S02]  /*9930*/  UIADD3 UR4, UP2, UR32, 0x1f0, URZ ;  /* 0x000001f020047890 */ /* 0x000fe4000ff5e03f */
[----:B------:R-:W-:Y:S01]  /*9940*/  R2UR UR27, R16 ;  /* 0x00000000101b72ca */ /* 0x000fe200000e0000 */
[----:B------:R-:W-:Y:S01]  /*9950*/  UIADD3 UR8, -UR29, URZ, URZ ;  /* 0x0000003f1d087290 */ /* 0x000fe2000fffe13f */
[----:B------:R-:W0:Y:S01]  /*9960*/  LDC R16, c[0x0][0x3c8] ;  /* 0x0000f200ff107b82 */ /* 0x000e220000000800 */
[----:B------:R-:W-:Y:S01]  /*9970*/  PRMT R13, R13, 0x40, R14 ;  /* 0x000000400d0d7816 */ /* 0x000fe2000000000e */
[----:B------:R-:W-:Y:S01]  /*9980*/  UIADD3.X UR5, URZ, UR33, URZ, UP2, !UPT ;  /* 0x000000213f057290 */ /* 0x000fe200097fe43f */
[----:B------:R-:W-:Y:S01]  /*9990*/  VIADD R14, R10, 0x1 ;  /* 0x000000010a0e7836 */ /* 0x000fe20000000000 */
[----:B------:R-:W-:Y:S01]  /*99a0*/  UIMAD UR28, UR28, UR8, UR10 ;  /* 0x000000081c1c72a4 */ /* 0x000fe2000f8e020a */
[----:B------:R-:W-:Y:S01]  /*99b0*/  R2UR UR9, R13 ;  /* 0x000000000d0972ca */ /* 0x000fe200000e0000 */
[----:B------:R-:W-:Y:S01]  /*99c0*/  VIADD R13, R11, 0x1 ;  /* 0x000000010b0d7836 */ /* 0x000fe20000000000 */
[----:B------:R-:W-:Y:S01]  /*99d0*/  R2UR UR10, R23 ;  /* 0x00000000170a72ca */ /* 0x000fe200000e0000 */
[----:B------:R-:W-:Y:S01]  /*99e0*/  @P2 IMAD.MOV R13, RZ, RZ, R11 ;  /* 0x000000ffff0d2224 */ /* 0x000fe200078e020b */
[----:B------:R-:W-:Y:S01]  /*99f0*/  UIMAD UR28, UR28, UR19, UR23 ;  /* 0x000000131c1c72a4 */ /* 0x000fe2000f8e0217 */
[----:B------:R-:W-:Y:S01]  /*9a00*/  SEL R11, RZ, 0x1, P4 ;  /* 0x00000001ff0b7807 */ /* 0x000fe20002000000 */
[----:B------:R-:W-:Y:S01]  /*9a10*/  UIMAD UR27, UR27, UR18, UR22 ;  /* 0x000000121b1b72a4 */ /* 0x000fe2000f8e0216 */
[----:B------:R-:W-:Y:S01]  /*9a20*/  R2UR UR18, R21 ;  /* 0x00000000151272ca */ /* 0x000fe200000e0000 */
[----:B------:R-:W-:Y:S01]  /*9a30*/  ULOP3.LUT UR19, UR26, 0x10, UR16, 0xf8, !UPT ;  /* 0x000000101a137892 */ /* 0x000fe2000f8ef810 */
[----:B------:R-:W-:Y:S01]  /*9a40*/  LOP3.LUT R6, R6, R11, RZ, 0x3c, !PT ;  /* 0x0000000b06067212 */ /* 0x000fe200078e3cff */
[----:B------:R-:W-:-:S02]  /*9a50*/  UIADD3 UR16, UR11, 0x1c000, URZ ;  /* 0x0001c0000b107890 */ /* 0x000fc4000fffe03f */
[----:B------:R-:W-:Y:S02]  /*9a60*/  UIADD3 UR8, UR11, 0x1d000, URZ ;  /* 0x0001d0000b087890 */ /* 0x000fe4000fffe03f */
[----:B------:R-:W-:Y:S01]  /*9a70*/  UPRMT UR22, UR9, 0x5410, URZ ;  /* 0x0000541009167896 */ /* 0x000fe2000800003f */
[----:B------:R-:W-:Y:S02]  /*9a80*/  UMOV UR17, UR25 ;  /* 0x0000001900117c82 */ /* 0x000fe40008000000 */
[----:B------:R-:W-:Y:S01]  /*9a90*/  UMOV UR9, UR25 ;  /* 0x0000001900097c82 */ /* 0x000fe20008000000 */
[----:B------:R-:W-:Y:S01]  /*9aa0*/  UMOV UR11, UR19 ;  /* 0x00000013000b7c82 */ /* 0x000fe20008000000 */
[----:B0-----:R-:W-:-:S04]  /*9ab0*/  ISETP.NE.AND P3, PT, R13, R16, PT ;  /* 0x000000100d00720c */ /* 0x001fc80003f65270 */
[----:B------:R0:W-:Y:S01]  /*9ac0*/  UTMALDG.4D.IM2COL [UR24], [UR6], UR22 ;  /* 0x00000018060073b4 */ /* 0x0001e20008058016 */
[----:B------:R-:W-:Y:S01]  /*9ad0*/  SEL R11, R13, RZ, P3 ;  /* 0x000000ff0d0b7207 */ /* 0x000fe20001800000 */
[----:B------:R0:W-:Y:S07]  /*9ae0*/  UTMALDG.4D.MULTICAST [UR16], [UR4], UR30, desc[UR14] ;  /* 0x00000e10040073b4 */ /* 0x0001ee000801981e */
[----:B------:R-:W-:-:S04]  /*9af0*/  @P3 IMAD.MOV R14, RZ, RZ, R10 ;  /* 0x000000ffff0e3224 */ /* 0x000fc800078e020a */
[----:B------:R-:W-:Y:S01]  /*9b00*/  IMAD.MOV.U32 R10, RZ, RZ, R14 ;  /* 0x000000ffff0a7224 */ /* 0x000fe200078e000e */
[----:B------:R0:W-:Y:S02]  /*9b10*/  UTMALDG.4D.MULTICAST [UR8], [UR4], UR30, desc[UR14] ;  /* 0x00000e08040073b4 */ /* 0x0001e4000801981e */
[----:B0-----:R-:W-:Y:S05]  /*9b20*/  @P5 BRA `(.L_x_284) ;  /* 0xfffffff800785947 */ /* 0x001fea000383ffff */
.L_x_280:
[----:B------:R-:W-:Y:S05]  /*9b30*/  BSYNC B0 ;  /* 0x0000000000007941 */ /* 0x000fea0003800000 */
.L_x_279:
[----:B------:R-:W-:Y:S01]  /*9b40*/  ISETP.GE.U32.AND P0, PT, R3, 0xe, PT ;  /* 0x0000000e0300780c */ /* 0x000fe20003f06070 */
[----:B------:R-:W-:-:S12]  /*9b50*/  IMAD.MOV.U32 R0, RZ, RZ, 0x1 ;  /* 0x00000001ff007424 */ /* 0x000fd800078e00ff */
[----:B------:R-:W-:Y:S05]  /*9b60*/  @!P0 BRA `(.L_x_285) ;  /* 0x00000000001c8947 */ /* 0x000fea0003800000 */
[----:B------:R-:W-:-:S05]  /*9b70*/  SHF.R.U32.HI R4, RZ, 0x1, R3 ;  /* 0x00000001ff047819 */ /* 0x000fca0000011603 */
[----:B------:R-:W-:-:S05]  /*9b80*/  IMAD.WIDE.U32 R4, R4, -0x6db6db6d, RZ ;  /* 0x9249249304047825 */ /* 0x000fca00078e00ff */
[----:B------:R-:W-:-:S04]  /*9b90*/  SHF.R.U32.HI R0, RZ, 0x2, R5 ;  /* 0x00000002ff007819 */ /* 0x000fc80000011605 */
[----:B------:R-:W-:-:S04]  /*9ba0*/  LOP3.LUT R0, R0, 0x1, RZ, 0xc0, !PT ;  /* 0x0000000100007812 */ /* 0x000fc800078ec0ff */
[----:B------:R-:W-:-:S04]  /*9bb0*/  ISETP.NE.U32.AND P0, PT, R0, 0x1, PT ;  /* 0x000000010000780c */ /* 0x000fc80003f05070 */
[----:B------:R-:W-:-:S04]  /*9bc0*/  ISETP.NE.U32.AND.EX P0, PT, RZ, RZ, PT, P0 ;  /* 0x000000ffff00720c */ /* 0x000fc80003f05100 */
[----:B------:R-:W-:-:S09]  /*9bd0*/  SEL R0, RZ, 0x1, !P0 ;  /* 0x00000001ff007807 */ /* 0x000fd20004000000 */
.L_x_285:
[----:B------:R-:W-:Y:S05]  /*9be0*/  WARPSYNC.ALL ;  /* 0x0000000000007948 */ /* 0x000fea0003800000 */
[----:B------:R-:W-:-:S13]  /*9bf0*/  ELECT P0, URZ, PT ;  /* 0x00000000003f782f */ /* 0x000fda0003800000 */
[----:B------:R-:W-:Y:S05]  /*9c00*/  @!P0 EXIT ;  /* 0x000000000000894d */ /* 0x000fea0003800000 */
[----:B------:R-:W-:-:S04]  /*9c10*/  LOP3.LUT R2, R2, 0x2, RZ, 0xfc, !PT ;  /* 0x0000000202027812 */ /* 0x000fc800078efcff */
[----:B------:R-:W-:-:S13]  /*9c20*/  ISETP.NE.AND P0, PT, R2, 0x3, PT ;  /* 0x000000030200780c */ /* 0x000fda0003f05270 */
[----:B------:R-:W-:Y:S05]  /*9c30*/  @!P0 BRA `(.L_x_286) ;  /* 0x0000000000048947 */ /* 0x000fea0003800000 */
[----:B------:R-:W-:Y:S01]  /*9c40*/  BPT.TRAP 0x1 ;  /* 0x000000040000795c */ /* 0x000fe20000300000 */
.L_x_286:
[----:B------:R-:W0:Y:S01]  /*9c50*/  S2R R7, SR_CgaCtaId ;  /* 0x0000000000077919 */ /* 0x000e220000008800 */
[----:B------:R-:W-:Y:S02]  /*9c60*/  SHF.R.U32.HI R4, RZ, 0x1, R3 ;  /* 0x00000001ff047819 */ /* 0x000fe40000011603 */
[----:B------:R-:W-:-:S03]  /*9c70*/  MOV R2, 0x400 ;  /* 0x0000040000027802 */ /* 0x000fc60000000f00 */
[----:B------:R-:W-:-:S05]  /*9c80*/  IMAD.WIDE.U32 R4, R4, -0x6db6db6d, RZ ;  /* 0x9249249304047825 */ /* 0x000fca00078e00ff */
[----:B------:R-:W-:Y:S02]  /*9c90*/  SHF.R.U32.HI R4, RZ, 0x2, R5 ;  /* 0x00000002ff047819 */ /* 0x000fe40000011605 */
[----:B------:R-:W-:-:S03]  /*9ca0*/  SHF.L.U32 R5, R0, 0x1f, RZ ;  /* 0x0000001f00057819 */ /* 0x000fc600000006ff */
[----:B------:R-:W-:Y:S01]  /*9cb0*/  IMAD R3, R4, -0xe, R3 ;  /* 0xfffffff204037824 */ /* 0x000fe200078e0203 */
[----:B0-----:R-:W-:-:S05]  /*9cc0*/  LEA R2, R7, R2, 0x18 ;  /* 0x0000000207027211 */ /* 0x001fca00078ec0ff */
[----:B------:R-:W-:-:S04]  /*9cd0*/  VIADD R2, R2, 0x38070 ;  /* 0x0003807002027836 */ /* 0x000fc80000000000 */
[----:B------:R-:W-:-:S07]  /*9ce0*/  IMAD R4, R3, 0x8, R2 ;  /* 0x0000000803047824 */ /* 0x000fce00078e0202 */
.L_x_287:
[----:B0-----:R0:W1:Y:S02]  /*9cf0*/  SYNCS.PHASECHK.TRANS64.TRYWAIT P0, [R4+URZ], R5 ;  /* 0x00000005040075a7 */ /* 0x001064000800017f */
[----:B-1----:R-:W-:Y:S05]  /*9d00*/  @!P0 NANOSLEEP.SYNCS 0x989680 ;  /* 0x009896800000895d */ /* 0x002fea0003900000 */
[----:B------:R-:W1:Y:S02]  /*9d10*/  @!P0 SYNCS.PHASECHK.TRANS64 P0, [R4+URZ], R5 ;  /* 0x00000005040085a7 */ /* 0x000e64000800007f */
[----:B-1----:R-:W-:Y:S05]  /*9d20*/  @!P0 BRA `(.L_x_287) ;  /* 0xfffffffc00f08947 */ /* 0x002fea000383ffff */
[----:B------:R-:W-:-:S05]  /*9d30*/  VIADD R3, R3, 0x1 ;  /* 0x0000000103037836 */ /* 0x000fca0000000000 */
[----:B------:R-:W-:-:S04]  /*9d40*/  ISETP.NE.AND P0, PT, R3, 0xe, PT ;  /* 0x0000000e0300780c */ /* 0x000fc80003f05270 */
[----:B0-----:R-:W-:Y:S02]  /*9d50*/  SEL R5, RZ, 0x1, P0 ;  /* 0x00000001ff057807 */ /* 0x001fe40000000000 */
[----:B------:R-:W-:Y:S02]  /*9d60*/  SEL R3, R3, RZ, P0 ;  /* 0x000000ff03037207 */ /* 0x000fe40000000000 */
[----:B------:R-:W-:-:S03]  /*9d70*/  LOP3.LUT R7, R0, R5, RZ, 0x3c, !PT ;  /* 0x0000000500077212 */ /* 0x000fc600078e3cff */
[----:B------:R-:W-:Y:S01]  /*9d80*/  IMAD R0, R3, 0x8, R2 ;  /* 0x0000000803007824 */ /* 0x000fe200078e0202 */
[----:B------:R-:W-:-:S07]  /*9d90*/  SHF.L.U32 R5, R7, 0x1f, RZ ;  /* 0x0000001f07057819 */ /* 0x000fce00000006ff */
.L_x_288:
        /* <DEDUP_REMOVED lines=11> */
.L_x_289:
        /* <DEDUP_REMOVED lines=11> */
.L_x_290:
        /* <DEDUP_REMOVED lines=11> */
.L_x_291:
        /* <DEDUP_REMOVED lines=11> */
.L_x_292:
        /* <DEDUP_REMOVED lines=11> */
.L_x_293:
        /* <DEDUP_REMOVED lines=11> */
.L_x_294:
        /* <DEDUP_REMOVED lines=11> */
.L_x_295:
        /* <DEDUP_REMOVED lines=11> */
.L_x_296:
        /* <DEDUP_REMOVED lines=11> */
.L_x_297:
        /* <DEDUP_REMOVED lines=11> */
.L_x_298:
        /* <DEDUP_REMOVED lines=11> */
.L_x_299:
        /* <DEDUP_REMOVED lines=11> */
.L_x_300:
[----:B0-----:R0:W1:Y:S02]  /*a5e0*/  SYNCS.PHASECHK.TRANS64.TRYWAIT P0, [R3+URZ], R0 ;  /* 0x00000000030075a7 */ /* 0x001064000800017f */
[----:B-1----:R-:W-:Y:S05]  /*a5f0*/  @!P0 NANOSLEEP.SYNCS 0x989680 ;  /* 0x009896800000895d */ /* 0x002fea0003900000 */
[----:B------:R-:W1:Y:S02]  /*a600*/  @!P0 SYNCS.PHASECHK.TRANS64 P0, [R3+URZ], R0 ;  /* 0x00000000030085a7 */ /* 0x000e64000800007f */
[----:B-1----:R-:W-:Y:S05]  /*a610*/  @P0 EXIT ;  /* 0x000000000000094d */ /* 0x002fea0003800000 */
[----:B------:R-:W-:Y:S05]  /*a620*/  BRA `(.L_x_300) ;  /* 0xfffffffc00ec7947 */ /* 0x000fea000383ffff */
.L_x_301:
[----:B------:R-:W-:-:S00]  /*a630*/  BRA `(.L_x_301) ;  /* 0xfffffffc00fc7947 */ /* 0x000fc0000383ffff */
[----:B------:R-:W-:-:S00]  /*a640*/  NOP ;  /* 0x0000000000007918 */ /* 0x000fc00000000000 */
        /* <DEDUP_REMOVED lines=11> */
.L_x_302:


//--------------------- .nv.shared._ZN7cutlass13device_kernelINS_4conv6kernel13ConvUniversalINS1_16ConvProblemShapeILNS1_8OperatorE1ELi2EEENS1_10collective14CollectiveConvINS1_46MainloopSm90TmaGmmaWarpSpecializedImplicitGemmILS5_1ELi14ELi2EN4cute5tupleIJNSA_1CILi2EEENSC_ILi1EEESE_EEENS1_36KernelImplicitTmaWarpSpecializedSm90ELi1EEENSB_IJNSC_ILi128EEESI_NSB_IJNSC_ILi32EEEEEEEEENS_6half_tESM_NSA_8TiledMMAINSA_8MMA_AtomIJNSA_4SM904GMMA26MMA_64x128x16_F32F16F16_SSILNSQ_5MajorE0ELSS_1ELNSQ_7ScaleInE1ELST_1EEEEEENSA_6LayoutINSB_IJSE_SE_SE_EEENSB_IJNSC_ILi0EEESY_SY_EEEEENSB_IJNSA_10UnderscoreES11_S11_EEEEENS7_6detail26Sm90ImplicitGemmTileTraitsINSA_20SM90_TMA_LOAD_IM2COLENSA_14ComposedLayoutINSA_7SwizzleILi2ELi4ELi3EEENSA_18smem_ptr_flag_bitsILi16EEENSW_INSB_IJNSB_IJNSC_ILi8EEENSC_ILi16EEEEEENSB_IJSJ_SE_EEENSB_IJSE_NSC_ILi14EEEEEEEEENSB_IJNSB_IJSJ_NSC_ILi256EEEEEENSB_IJSE_SY_EEENSB_IJSY_NSC_ILi4096EEEEEEEEEEEEEvEENS15_INSA_23SM90_TMA_LOAD_MULTICASTENS17_INS18_ILi3ELi4ELi3EEES1B_NSW_INSB_IJNSB_IJNSC_ILi64EEESD_EEENSB_IJS1C_NSC_ILi4EEEEEES1H_EEENSB_IJNSB_IJSE_NSC_ILi2048EEEEEENSB_IJS1U_NSC_ILi512EEEEEES1N_EEEEEEEvEEEENS_8epilogue10collective6detail29Sm90TmaWarpSpecializedAdapterINS29_15DefaultEpilogueISM_NSB_IJNSB_IJlllEEESE_SY_EEES2E_NS28_6thread17LinearCombinationISM_Li1EffLNS2F_9ScaleType4KindE0ELNS_15FloatRoundStyleE2ESM_EENS_4gemm15EpilogueDefaultEEEEEvvEEEEvNT_6ParamsE --------------------------
	.section	.nv.shared._ZN7cutlass13device_kernelINS_4conv6kernel13ConvUniversalINS1_16ConvProblemShapeILNS1_8OperatorE1ELi2EEENS1_10collective14CollectiveConvINS1_46MainloopSm90TmaGmmaWarpSpecializedImplicitGemmILS5_1ELi14ELi2EN4cute5tupleIJNSA_1CILi2EEENSC_ILi1EEESE_EEENS1_36KernelImplicitTmaWarpSpecializedSm90ELi1EEENSB_IJNSC_ILi128EEESI_NSB_IJNSC_ILi32EEEEEEEEENS_6half_tESM_NSA_8TiledMMAINSA_8MMA_AtomIJNSA_4SM904GMMA26MMA_64x128x16_F32F16F16_SSILNSQ_5MajorE0ELSS_1ELNSQ_7ScaleInE1ELST_1EEEEEENSA_6LayoutINSB_IJSE_SE_SE_EEENSB_IJNSC_ILi0EEESY_SY_EEEEENSB_IJNSA_10UnderscoreES11_S11_EEEEENS7_6detail26Sm90ImplicitGemmTileTraitsINSA_20SM90_TMA_LOAD_IM2COLENSA_14ComposedLayoutINSA_7SwizzleILi2ELi4ELi3EEENSA_18smem_ptr_flag_bitsILi16EEENSW_INSB_IJNSB_IJNSC_ILi8EEENSC_ILi16EEEEEENSB_IJSJ_SE_EEENSB_IJSE_NSC_ILi14EEEEEEEEENSB_IJNSB_IJSJ_NSC_ILi256EEEEEENSB_IJSE_SY_EEENSB_IJSY_NSC_ILi4096EEEEEEEEEEEEEvEENS15_INSA_23SM90_TMA_LOAD_MULTICASTENS17_INS18_ILi3ELi4ELi3EEES1B_NSW_INSB_IJNSB_IJNSC_ILi64EEESD_EEENSB_IJS1C_NSC_ILi4EEEEEES1H_EEENSB_IJNSB_IJSE_NSC_ILi2048EEEEEENSB_IJS1U_NSC_ILi512EEEEEES1N_EEEEEEEvEEEENS_8epilogue10collective6detail29Sm90TmaWarpSpecializedAdapterINS29_15DefaultEpilogueISM_NSB_IJNSB_IJlllEEESE_SY_EEES2E_NS28_6thread17LinearCombinationISM_Li1EffLNS2F_9ScaleType4KindE0ELNS_15FloatRoundStyleE2ESM_EENS_4gemm15EpilogueDefaultEEEEEvvEEEEvNT_6ParamsE,"aw",@nobits
	.sectionflags	@""
	.align	16
	.zero		1024


//--------------------- .nv.shared.reserved.0     --------------------------
	.section	.nv.shared.reserved.0,"aw",@nobits
	.weak		__nv_reservedSMEM_offset_0_alias
	.size		__nv_reservedSMEM_offset_0_alias, 0, 0
	.other		__nv_reservedSMEM_offset_0_alias,@"STO_CUDA_RESERVED_SHARED STV_DEFAULT"
__nv_reservedSMEM_offset_0_alias:
	.zero		0


//--------------------- .nv.global                --------------------------
	.section	.nv.global,"aw",@nobits
.nv.global:
	.type		_ZN39_INTERNAL_6a381ba0_4_k_cu_51e31e10_28864cute1_E,@object
	.size		_ZN39_INTERNAL_6a381ba0_4_k_cu_51e31e10_28864cute1_E,(_ZN39_INTERNAL_6a381ba0_4_k_cu_51e31e10_28864cuda3std3__45__cpo6cbeginE - _ZN39_INTERNAL_6a381ba0_4_k_cu_51e31e10_28864cute1_E)
_ZN39_INTERNAL_6a381ba0_4_k_cu_51e31e10_28864cute1_E:
	.zero		1
	.type		_ZN39_INTERNAL_6a381ba0_4_k_cu_51e31e10_28864cuda3std3__45__cpo6cbeginE,@object
	.size		_ZN39_INTERNAL_6a381ba0_4_k_cu_51e31e10_28864cuda3std3__45__cpo6cbeginE,(_ZN39_INTERNAL_6a381ba0_4_k_cu_51e31e10_28864cuda3std3__48in_placeE - _ZN39_INTERNAL_6a381ba0_4_k_cu_51e31e10_28864cuda3std3__45__cpo6cbeginE)
_ZN39_INTERNAL_6a381ba0_4_k_cu_51e31e10_28864cuda3std3__45__cpo6cbeginE:
	.zero		1
	.type		_ZN39_INTERNAL_6a381ba0_4_k_cu_51e31e10_28864cuda3std3__48in_placeE,@object
	.size		_ZN39_INTERNAL_6a381ba0_4_k_cu_51e31e10_28864cuda3std3__48in_placeE,(_ZN39_INTERNAL_6a381ba0_4_k_cu_51e31e10_28864cuda3std6ranges3__45__cpo9iter_moveE - _ZN39_INTERNAL_6a381ba0_4_k_cu_51e31e10_28864cuda3std3__48in_placeE)
_ZN39_INTERNAL_6a381ba0_4_k_cu_51e31e10_28864cuda3std3__48in_placeE:
	.zero		1
	.type		_ZN39_INTERNAL_6a381ba0_4_k_cu_51e31e10_28864cuda3std6ranges3__45__cpo9iter_moveE,@object
	.size		_ZN39_INTERNAL_6a381ba0_4_k_cu_51e31e10_28864cuda3std6ranges3__45__cpo9iter_moveE,(_ZN39_INTERNAL_6a381ba0_4_k_cu_51e31e10_28864cuda3std3__45__cpo5beginE - _ZN39_INTERNAL_6a381ba0_4_k_cu_51e31e10_28864cuda3std6ranges3__45__cpo9iter_moveE)
_ZN39_INTERNAL_6a381ba0_4_k_cu_51e31e10_28864cuda3std6ranges3__45__cpo9iter_moveE:
	.zero		1
	.type		_ZN39_INTERNAL_6a381ba0_4_k_cu_51e31e10_28864cuda3std3__45__cpo5beginE,@object
	.size		_ZN39_INTERNAL_6a381ba0_4_k_cu_51e31e10_28864cuda3std3__45__cpo5beginE,(_ZN39_INTERNAL_6a381ba0_4_k_cu_51e31e10_28864cuda3std3__441_GLOBAL__N__6a381ba0_4_k_cu_51e31e10_28866ignoreE - _ZN39_INTERNAL_6a381ba0_4_k_cu_51e31e10_28864cuda3std3__45__cpo5beginE)
_ZN39_INTERNAL_6a381ba0_4_k_cu_51e31e10_28864cuda3std3__45__cpo5beginE:
	.zero		1
	.type		_ZN39_INTERNAL_6a381ba0_4_k_cu_51e31e10_28864cuda3std3__441_GLOBAL__N__6a381ba0_4_k_cu_51e31e10_28866ignoreE,@object
	.size		_ZN39_INTERNAL_6a381ba0_4_k_cu_51e31e10_28864cuda3std3__441_GLOBAL__N__6a381ba0_4_k_cu_51e31e10_28866ignoreE,(_ZN39_INTERNAL_6a381ba0_4_k_cu_51e31e10_28864cute7productE - _ZN39_INTERNAL_6a381ba0_4_k_cu_51e31e10_28864cuda3std3__441_GLOBAL__N__6a381ba0_4_k_cu_51e31e10_28866ignoreE)
_ZN39_INTERNAL_6a381ba0_4_k_cu_51e31e10_28864cuda3std3__441_GLOBAL__N__6a381ba0_4_k_cu_51e31e10_28866ignoreE:
	.zero		1
	.type		_ZN39_INTERNAL_6a381ba0_4_k_cu_51e31e10_28864cute7productE,@object
	.size		_ZN39_INTERNAL_6a381ba0_4_k_cu_51e31e10_28864cute7productE,(_ZN39_INTERNAL_6a381ba0_4_k_cu_51e31e10_28864cuda3std3__45__cpo3endE - _ZN39_INTERNAL_6a381ba0_4_k_cu_51e31e10_28864cute7productE)
_ZN39_INTERNAL_6a381ba0_4_k_cu_51e31e10_28864cute7productE:
	.zero		1
	.type		_ZN39_INTERNAL_6a381ba0_4_k_cu_51e31e10_28864cuda3std3__45__cpo3endE,@object
	.size		_ZN39_INTERNAL_6a381ba0_4_k_cu_51e31e10_28864cuda3std3__45__cpo3endE,(_ZN39_INTERNAL_6a381ba0_4_k_cu_51e31e10_28864cuda3std3__419piecewise_constructE - _ZN39_INTERNAL_6a381ba0_4_k_cu_51e31e10_28864cuda3std3__45__cpo3endE)
_ZN39_INTERNAL_6a381ba0_4_k_cu_51e31e10_28864cuda3std3__45__cpo3endE:
	.zero		1
	.type		_ZN39_INTERNAL_6a381ba0_4_k_cu_51e31e10_28864cuda3std3__419piecewise_constructE,@object
	.size		_ZN39_INTERNAL_6a381ba0_4_k_cu_51e31e10_28864cuda3std3__419piecewise_constructE,(_ZN39_INTERNAL_6a381ba0_4_k_cu_51e31e10_28864cuda3std3__45__cpo4cendE - _ZN39_INTERNAL_6a381ba0_4_k_cu_51e31e10_28864cuda3std3__419piecewise_constructE)
_ZN39_INTERNAL_6a381ba0_4_k_cu_51e31e10_28864cuda3std3__419piecewise_constructE:
	.zero		1
	.type		_ZN39_INTERNAL_6a381ba0_4_k_cu_51e31e10_28864cuda3std3__45__cpo4cendE,@object
	.size		_ZN39_INTERNAL_6a381ba0_4_k_cu_51e31e10_28864cuda3std3__45__cpo4cendE,(_ZN39_INTERNAL_6a381ba0_4_k_cu_51e31e10_28864cuda3std6ranges3__45__cpo4swapE - _ZN39_INTERNAL_6a381ba0_4_k_cu_51e31e10_28864cuda3std3__45__cpo4cendE)
_ZN39_INTERNAL_6a381ba0_4_k_cu_51e31e10_28864cuda3std3__45__cpo4cendE:
	.zero		1
	.type		_ZN39_INTERNAL_6a381ba0_4_k_cu_51e31e10_28864cuda3std6ranges3__45__cpo4swapE,@object
	.size		_ZN39_INTERNAL_6a381ba0_4_k_cu_51e31e10_28864cuda3std6ranges3__45__cpo4swapE,(.L_7 - _ZN39_INTERNAL_6a381ba0_4_k_cu_51e31e10_28864cuda3std6ranges3__45__cpo4swapE)
_ZN39_INTERNAL_6a381ba0_4_k_cu_51e31e10_28864cuda3std6ranges3__45__cpo4swapE:
	.zero		1
.L_7:


//--------------------- .nv.constant0._ZN7cutlass13device_kernelINS_4conv6kernel13ConvUniversalINS1_16ConvProblemShapeILNS1_8OperatorE1ELi2EEENS1_10collective14CollectiveConvINS1_46MainloopSm90TmaGmmaWarpSpecializedImplicitGemmILS5_1ELi14ELi2EN4cute5tupleIJNSA_1CILi2EEENSC_ILi1EEESE_EEENS1_36KernelImplicitTmaWarpSpecializedSm90ELi1EEENSB_IJNSC_ILi128EEESI_NSB_IJNSC_ILi32EEEEEEEEENS_6half_tESM_NSA_8TiledMMAINSA_8MMA_AtomIJNSA_4SM904GMMA26MMA_64x128x16_F32F16F16_SSILNSQ_5MajorE0ELSS_1ELNSQ_7ScaleInE1ELST_1EEEEEENSA_6LayoutINSB_IJSE_SE_SE_EEENSB_IJNSC_ILi0EEESY_SY_EEEEENSB_IJNSA_10UnderscoreES11_S11_EEEEENS7_6detail26Sm90ImplicitGemmTileTraitsINSA_20SM90_TMA_LOAD_IM2COLENSA_14ComposedLayoutINSA_7SwizzleILi2ELi4ELi3EEENSA_18smem_ptr_flag_bitsILi16EEENSW_INSB_IJNSB_IJNSC_ILi8EEENSC_ILi16EEEEEENSB_IJSJ_SE_EEENSB_IJSE_NSC_ILi14EEEEEEEEENSB_IJNSB_IJSJ_NSC_ILi256EEEEEENSB_IJSE_SY_EEENSB_IJSY_NSC_ILi4096EEEEEEEEEEEEEvEENS15_INSA_23SM90_TMA_LOAD_MULTICASTENS17_INS18_ILi3ELi4ELi3EEES1B_NSW_INSB_IJNSB_IJNSC_ILi64EEESD_EEENSB_IJS1C_NSC_ILi4EEEEEES1H_EEENSB_IJNSB_IJSE_NSC_ILi2048EEEEEENSB_IJS1U_NSC_ILi512EEEEEES1N_EEEEEEEvEEEENS_8epilogue10collective6detail29Sm90TmaWarpSpecializedAdapterINS29_15DefaultEpilogueISM_NSB_IJNSB_IJlllEEESE_SY_EEES2E_NS28_6thread17LinearCombinationISM_Li1EffLNS2F_9ScaleType4KindE0ELNS_15FloatRoundStyleE2ESM_EENS_4gemm15EpilogueDefaultEEEEEvvEEEEvNT_6ParamsE --------------------------
	.section	.nv.constant0._ZN7cutlass13device_kernelINS_4conv6kernel13ConvUniversalINS1_16ConvProblemShapeILNS1_8OperatorE1ELi2EEENS1_10collective14CollectiveConvINS1_46MainloopSm90TmaGmmaWarpSpecializedImplicitGemmILS5_1ELi14ELi2EN4cute5tupleIJNSA_1CILi2EEENSC_ILi1EEESE_EEENS1_36KernelImplicitTmaWarpSpecializedSm90ELi1EEENSB_IJNSC_ILi128EEESI_NSB_IJNSC_ILi32EEEEEEEEENS_6half_tESM_NSA_8TiledMMAINSA_8MMA_AtomIJNSA_4SM904GMMA26MMA_64x128x16_F32F16F16_SSILNSQ_5MajorE0ELSS_1ELNSQ_7ScaleInE1ELST_1EEEEEENSA_6LayoutINSB_IJSE_SE_SE_EEENSB_IJNSC_ILi0EEESY_SY_EEEEENSB_IJNSA_10UnderscoreES11_S11_EEEEENS7_6detail26Sm90ImplicitGemmTileTraitsINSA_20SM90_TMA_LOAD_IM2COLENSA_14ComposedLayoutINSA_7SwizzleILi2ELi4ELi3EEENSA_18smem_ptr_flag_bitsILi16EEENSW_INSB_IJNSB_IJNSC_ILi8EEENSC_ILi16EEEEEENSB_IJSJ_SE_EEENSB_IJSE_NSC_ILi14EEEEEEEEENSB_IJNSB_IJSJ_NSC_ILi256EEEEEENSB_IJSE_SY_EEENSB_IJSY_NSC_ILi4096EEEEEEEEEEEEEvEENS15_INSA_23SM90_TMA_LOAD_MULTICASTENS17_INS18_ILi3ELi4ELi3EEES1B_NSW_INSB_IJNSB_IJNSC_ILi64EEESD_EEENSB_IJS1C_NSC_ILi4EEEEEES1H_EEENSB_IJNSB_IJSE_NSC_ILi2048EEEEEENSB_IJS1U_NSC_ILi512EEEEEES1N_EEEEEEEvEEEENS_8epilogue10collective6detail29Sm90TmaWarpSpecializedAdapterINS29_15DefaultEpilogueISM_NSB_IJNSB_IJlllEEESE_SY_EEES2E_NS28_6thread17LinearCombinationISM_Li1EffLNS2F_9ScaleType4KindE0ELNS_15FloatRoundStyleE2ESM_EENS_4gemm15EpilogueDefaultEEEEEvvEEEEvNT_6ParamsE,"a",@progbits
	.sectionflags	@""
	.align	4
.nv.constant0._ZN7cutlass13device_kernelINS_4conv6kernel13ConvUniversalINS1_16ConvProblemShapeILNS1_8OperatorE1ELi2EEENS1_10collective14CollectiveConvINS1_46MainloopSm90TmaGmmaWarpSpecializedImplicitGemmILS5_1ELi14ELi2EN4cute5tupleIJNSA_1CILi2EEENSC_ILi1EEESE_EEENS1_36KernelImplicitTmaWarpSpecializedSm90ELi1EEENSB_IJNSC_ILi128EEESI_NSB_IJNSC_ILi32EEEEEEEEENS_6half_tESM_NSA_8TiledMMAINSA_8MMA_AtomIJNSA_4SM904GMMA26MMA_64x128x16_F32F16F16_SSILNSQ_5MajorE0ELSS_1ELNSQ_7ScaleInE1ELST_1EEEEEENSA_6LayoutINSB_IJSE_SE_SE_EEENSB_IJNSC_ILi0EEESY_SY_EEEEENSB_IJNSA_10UnderscoreES11_S11_EEEEENS7_6detail26Sm90ImplicitGemmTileTraitsINSA_20SM90_TMA_LOAD_IM2COLENSA_14ComposedLayoutINSA_7SwizzleILi2ELi4ELi3EEENSA_18smem_ptr_flag_bitsILi16EEENSW_INSB_IJNSB_IJNSC_ILi8EEENSC_ILi16EEEEEENSB_IJSJ_SE_EEENSB_IJSE_NSC_ILi14EEEEEEEEENSB_IJNSB_IJSJ_NSC_ILi256EEEEEENSB_IJSE_SY_EEENSB_IJSY_NSC_ILi4096EEEEEEEEEEEEEvEENS15_INSA_23SM90_TMA_LOAD_MULTICASTENS17_INS18_ILi3ELi4ELi3EEES1B_NSW_INSB_IJNSB_IJNSC_ILi64EEESD_EEENSB_IJS1C_NSC_ILi4EEEEEES1H_EEENSB_IJNSB_IJSE_NSC_ILi2048EEEEEENSB_IJS1U_NSC_ILi512EEEEEES1N_EEEEEEEvEEEENS_8epilogue10collective6detail29Sm90TmaWarpSpecializedAdapterINS29_15DefaultEpilogueISM_NSB_IJNSB_IJlllEEESE_SY_EEES2E_NS28_6thread17LinearCombinationISM_Li1EffLNS2F_9ScaleType4KindE0ELNS_15FloatRoundStyleE2ESM_EENS_4gemm15EpilogueDefaultEEEEEvvEEEEvNT_6ParamsE:
	.zero		1536


//--------------------- SYMBOLS --------------------------

	.type		.nv.reservedSmem.offset0,@object
	.size		.nv.reservedSmem.offset0,0x4
